def attn_fwd(
    Q,
    K,
    V,
    Out,
    Lse,
    sm_scale,
    stride_qz,
    stride_qh,
    stride_qm,
    stride_qk,
    stride_kz,
    stride_kh,
    stride_kn,
    stride_kk,
    stride_vz,
    stride_vh,
    stride_vn,
    stride_vk,
    stride_oz,
    stride_oh,
    stride_om,
    stride_ok,
    seqlen_q,
    seqlen_k,
    BLOCK_M: tl.constexpr,
    BLOCK_N: tl.constexpr,
    HEAD_DIM: tl.constexpr,
    CAUSAL: tl.constexpr,
):
    start_m = tl.program_id(0)
    off_hz = tl.program_id(1)
    q_off = off_hz * stride_qh
    k_off = off_hz * stride_kh
    v_off = off_hz * stride_vh
    offs_m = start_m * BLOCK_M + tl.arange(0, BLOCK_M)
    offs_d = tl.arange(0, HEAD_DIM)
    offs_n = tl.arange(0, BLOCK_N)
    q_ptrs = Q + q_off + offs_m[:, None] * stride_qm + offs_d[None, :] * stride_qk
    k_ptrs = K + k_off + offs_d[:, None] * stride_kk + offs_n[None, :] * stride_kn
    v_ptrs = V + v_off + offs_n[:, None] * stride_vn + offs_d[None, :] * stride_vk
    m_i = tl.full([BLOCK_M], float("-inf"), dtype=tl.float32)
    l_i = tl.zeros([BLOCK_M], dtype=tl.float32) + 1.0
    acc = tl.zeros([BLOCK_M, HEAD_DIM], dtype=tl.float32)
    q = tl.load(q_ptrs)
    acc, l_i, m_i = _attn_fwd_inner(
        acc,
        l_i,
        m_i,
        q,
        k_ptrs,
        v_ptrs,
        sm_scale,
        stride_kn,
        stride_vn,
        start_m,
        seqlen_k,
        BLOCK_M,
        BLOCK_N,
        HEAD_DIM,
        CAUSAL,
    )
    acc = acc / l_i[:, None]
    lse = m_i + tl.math.log2(l_i) / 1.4426950408889634
    o_ptrs = (
        Out
        + off_hz * stride_oh
        + offs_m[:, None] * stride_om
        + offs_d[None, :] * stride_ok
    )
    tl.store(o_ptrs, acc.to(Out.dtype.element_ty))
    tl.store(Lse + off_hz * seqlen_q + offs_m, lse)

# config = {"BLOCK_M": 128, "BLOCK_N": 128, "HEAD_DIM": 16, "arch": "sm_100", "causal": true, "dtype": "fp16", "num_stages": 4, "num_warps": 8}
# arch = sm_100


// ===== COMPILED SASS (sm_100a) =====

	.target	sm_100a

	.elftype	@"ET_EXEC"


//--------------------- .note.nv.tkinfo           --------------------------
	.section	.note.nv.tkinfo,"",@"SHT_NOTE"
	.sectionflags	@"SHF_NOTE_NV_TKINFO"
	.tkinfo
        /*0018*/ 	.word	0x00000081
        /*0030*/ 	.string	""
        /*0030*/ 	.string	"ptxas-blackwell"
        /*0030*/ 	.string	"Cuda compilation tools, release 12.9, V12.9.86"
        /*0030*/ 	.string	"Build cuda_12.9.r12.9/compiler.36037853_0"
        /*0030*/ 	.string	"-v  -suppress-debug-info  -lineinfo  -arch sm_100a "



//--------------------- .note.nv.cuver            --------------------------
	.section	.note.nv.cuver,"",@"SHT_NOTE"
	.sectionflags	@"SHF_NOTE_NV_CUVER"
        /*0018*/ 	.short	0x0001
        /*001a*/ 	.short	0x0064
        /*001c*/ 	.short	0x0001
        /*001e*/ 	.short	0x0000
        /*0020*/ 	.short	0x0001
        /*0022*/ 	.short	0x0000


//--------------------- .nv.info                  --------------------------
	.section	.nv.info,"",@"SHT_CUDA_INFO"
	.align	4


	//----- nvinfo : EIATTR_REGCOUNT
	.align		4
        /*0000*/ 	.byte	0x04, 0x2f
        /*0002*/ 	.short	(.L_5 - .L_4)
	.align		4
.L_4:
        /*0004*/ 	.word	index@(attn_fwd)
        /*0008*/ 	.word	0x000000a7


	//----- nvinfo : EIATTR_FRAME_SIZE
	.align		4
.L_5:
        /*000c*/ 	.byte	0x04, 0x11
        /*000e*/ 	.short	(.L_7 - .L_6)
	.align		4
.L_6:
        /*0010*/ 	.word	index@($__internal_2_$__cuda_sm10x_tcgen05_guardrail_trap_unallocated_columns_being_dealloced)
        /*0014*/ 	.word	0x00000000


	//----- nvinfo : EIATTR_FRAME_SIZE
	.align		4
.L_7:
        /*0018*/ 	.byte	0x04, 0x11
        /*001a*/ 	.short	(.L_9 - .L_8)
	.align		4
.L_8:
        /*001c*/ 	.word	index@($__internal_1_$__cuda_sm10x_tcgen05_guardrail_trap_phase_invalid_during_alloc)
        /*0020*/ 	.word	0x00000000


	//----- nvinfo : EIATTR_FRAME_SIZE
	.align		4
.L_9:
        /*0024*/ 	.byte	0x04, 0x11
        /*0026*/ 	.short	(.L_11 - .L_10)
	.align		4
.L_10:
        /*0028*/ 	.word	index@($__internal_0_$__cuda_sm10x_tcgen05_guardrail_trap_col_being_dealloced_not_returned_by_alloc)
        /*002c*/ 	.word	0x00000000


	//----- nvinfo : EIATTR_FRAME_SIZE
	.align		4
.L_11:
        /*0030*/ 	.byte	0x04, 0x11
        /*0032*/ 	.short	(.L_13 - .L_12)
	.align		4
.L_12:
        /*0034*/ 	.word	index@(attn_fwd)
        /*0038*/ 	.word	0x00000000


	//----- nvinfo : EIATTR_MIN_STACK_SIZE
	.align		4
.L_13:
        /*003c*/ 	.byte	0x04, 0x12
        /*003e*/ 	.short	(.L_15 - .L_14)
	.align		4
.L_14:
        /*0040*/ 	.word	index@(attn_fwd)
        /*0044*/ 	.word	0x00000000
.L_15:


//--------------------- .nv.info.attn_fwd         --------------------------
	.section	.nv.info.attn_fwd,"",@"SHT_CUDA_INFO"
	.sectionflags	@""
	.align	4


	//----- nvinfo : EIATTR_CUDA_API_VERSION
	.align		4
        /*0000*/ 	.byte	0x04, 0x37
        /*0002*/ 	.short	(.L_17 - .L_16)
.L_16:
        /*0004*/ 	.word	0x00000081


	//----- nvinfo : EIATTR_KPARAM_INFO
	.align		4
.L_17:
        /*0008*/ 	.byte	0x04, 0x17
        /*000a*/ 	.short	(.L_19 - .L_18)
.L_18:
        /*000c*/ 	.word	0x00000000
        /*0010*/ 	.short	0x0019
        /*0012*/ 	.short	0x0080
        /*0014*/ 	.byte	0x00, 0xf4, 0x21, 0x00


	//----- nvinfo : EIATTR_KPARAM_INFO
	.align		4
.L_19:
        /*0018*/ 	.byte	0x04, 0x17
        /*001a*/ 	.short	(.L_21 - .L_20)
.L_20:
        /*001c*/ 	.word	0x00000000
        /*0020*/ 	.short	0x0018
        /*0022*/ 	.short	0x0078
        /*0024*/ 	.byte	0x00, 0xf4, 0x21, 0x00


	//----- nvinfo : EIATTR_KPARAM_INFO
	.align		4
.L_21:
        /*0028*/ 	.byte	0x04, 0x17
        /*002a*/ 	.short	(.L_23 - .L_22)
.L_22:
        /*002c*/ 	.word	0x00000000
        /*0030*/ 	.short	0x0017
        /*0032*/ 	.short	0x0070
        /*0034*/ 	.byte	0x00, 0xf0, 0x11, 0x00


	//----- nvinfo : EIATTR_KPARAM_INFO
	.align		4
.L_23:
        /*0038*/ 	.byte	0x04, 0x17
        /*003a*/ 	.short	(.L_25 - .L_24)
.L_24:
        /*003c*/ 	.word	0x00000000
        /*0040*/ 	.short	0x0016
        /*0042*/ 	.short	0x006c
        /*0044*/ 	.byte	0x00, 0xf0, 0x11, 0x00


	//----- nvinfo : EIATTR_KPARAM_INFO
	.align		4
.L_25:
        /*0048*/ 	.byte	0x04, 0x17
        /*004a*/ 	.short	(.L_27 - .L_26)
.L_26:
        /*004c*/ 	.word	0x00000000
        /*0050*/ 	.short	0x0015
        /*0052*/ 	.short	0x0068
        /*0054*/ 	.byte	0x00, 0xf0, 0x11, 0x00


	//----- nvinfo : EIATTR_KPARAM_INFO
	.align		4
.L_27:
        /*0058*/ 	.byte	0x04, 0x17
        /*005a*/ 	.short	(.L_29 - .L_28)
.L_28:
        /*005c*/ 	.word	0x00000000
        /*0060*/ 	.short	0x0014
        /*0062*/ 	.short	0x0064
        /*0064*/ 	.byte	0x00, 0xf0, 0x11, 0x00


	//----- nvinfo : EIATTR_KPARAM_INFO
	.align		4
.L_29:
        /*0068*/ 	.byte	0x04, 0x17
        /*006a*/ 	.short	(.L_31 - .L_30)
.L_30:
        /*006c*/ 	.word	0x00000000
        /*0070*/ 	.short	0x0013
        /*0072*/ 	.short	0x0060
        /*0074*/ 	.byte	0x00, 0xf0, 0x11, 0x00


	//----- nvinfo : EIATTR_KPARAM_INFO
	.align		4
.L_31:
        /*0078*/ 	.byte	0x04, 0x17
        /*007a*/ 	.short	(.L_33 - .L_32)
.L_32:
        /*007c*/ 	.word	0x00000000
        /*0080*/ 	.short	0x0012
        /*0082*/ 	.short	0x005c
        /*0084*/ 	.byte	0x00, 0xf0, 0x11, 0x00


	//----- nvinfo : EIATTR_KPARAM_INFO
	.align		4
.L_33:
        /*0088*/ 	.byte	0x04, 0x17
        /*008a*/ 	.short	(.L_35 - .L_34)
.L_34:
        /*008c*/ 	.word	0x00000000
        /*0090*/ 	.short	0x0011
        /*0092*/ 	.short	0x0058
        /*0094*/ 	.byte	0x00, 0xf0, 0x11, 0x00


	//----- nvinfo : EIATTR_KPARAM_INFO
	.align		4
.L_35:
        /*0098*/ 	.byte	0x04, 0x17
        /*009a*/ 	.short	(.L_37 - .L_36)
.L_36:
        /*009c*/ 	.word	0x00000000
        /*00a0*/ 	.short	0x0010
        /*00a2*/ 	.short	0x0054
        /*00a4*/ 	.byte	0x00, 0xf0, 0x11, 0x00


	//----- nvinfo : EIATTR_KPARAM_INFO
	.align		4
.L_37:
        /*00a8*/ 	.byte	0x04, 0x17
        /*00aa*/ 	.short	(.L_39 - .L_38)
.L_38:
        /*00ac*/ 	.word	0x00000000
        /*00b0*/ 	.short	0x000f
        /*00b2*/ 	.short	0x0050
        /*00b4*/ 	.byte	0x00, 0xf0, 0x11, 0x00


	//----- nvinfo : EIATTR_KPARAM_INFO
	.align		4
.L_39:
        /*00b8*/ 	.byte	0x04, 0x17
        /*00ba*/ 	.short	(.L_41 - .L_40)
.L_40:
        /*00bc*/ 	.word	0x00000000
        /*00c0*/ 	.short	0x000e
        /*00c2*/ 	.short	0x004c
        /*00c4*/ 	.byte	0x00, 0xf0, 0x11, 0x00


	//----- nvinfo : EIATTR_KPARAM_INFO
	.align		4
.L_41:
        /*00c8*/ 	.byte	0x04, 0x17
        /*00ca*/ 	.short	(.L_43 - .L_42)
.L_42:
        /*00cc*/ 	.word	0x00000000
        /*00d0*/ 	.short	0x000d
        /*00d2*/ 	.short	0x0048
        /*00d4*/ 	.byte	0x00, 0xf0, 0x11, 0x00


	//----- nvinfo : EIATTR_KPARAM_INFO
	.align		4
.L_43:
        /*00d8*/ 	.byte	0x04, 0x17
        /*00da*/ 	.short	(.L_45 - .L_44)
.L_44:
        /*00dc*/ 	.word	0x00000000
        /*00e0*/ 	.short	0x000c
        /*00e2*/ 	.short	0x0044
        /*00e4*/ 	.byte	0x00, 0xf0, 0x11, 0x00


	//----- nvinfo : EIATTR_KPARAM_INFO
	.align		4
.L_45:
        /*00e8*/ 	.byte	0x04, 0x17
        /*00ea*/ 	.short	(.L_47 - .L_46)
.L_46:
        /*00ec*/ 	.word	0x00000000
        /*00f0*/ 	.short	0x000b
        /*00f2*/ 	.short	0x0040
        /*00f4*/ 	.byte	0x00, 0xf0, 0x11, 0x00


	//----- nvinfo : EIATTR_KPARAM_INFO
	.align		4
.L_47:
        /*00f8*/ 	.byte	0x04, 0x17
        /*00fa*/ 	.short	(.L_49 - .L_48)
.L_48:
        /*00fc*/ 	.word	0x00000000
        /*0100*/ 	.short	0x000a
        /*0102*/ 	.short	0x003c
        /*0104*/ 	.byte	0x00, 0xf0, 0x11, 0x00


	//----- nvinfo : EIATTR_KPARAM_INFO
	.align		4
.L_49:
        /*0108*/ 	.byte	0x04, 0x17
        /*010a*/ 	.short	(.L_51 - .L_50)
.L_50:
        /*010c*/ 	.word	0x00000000
        /*0110*/ 	.short	0x0009
        /*0112*/ 	.short	0x0038
        /*0114*/ 	.byte	0x00, 0xf0, 0x11, 0x00


	//----- nvinfo : EIATTR_KPARAM_INFO
	.align		4
.L_51:
        /*0118*/ 	.byte	0x04, 0x17
        /*011a*/ 	.short	(.L_53 - .L_52)
.L_52:
        /*011c*/ 	.word	0x00000000
        /*0120*/ 	.short	0x0008
        /*0122*/ 	.short	0x0034
        /*0124*/ 	.byte	0x00, 0xf0, 0x11, 0x00


	//----- nvinfo : EIATTR_KPARAM_INFO
	.align		4
.L_53:
        /*0128*/ 	.byte	0x04, 0x17
        /*012a*/ 	.short	(.L_55 - .L_54)
.L_54:
        /*012c*/ 	.word	0x00000000
        /*0130*/ 	.short	0x0007
        /*0132*/ 	.short	0x0030
        /*0134*/ 	.byte	0x00, 0xf0, 0x11, 0x00


	//----- nvinfo : EIATTR_KPARAM_INFO
	.align		4
.L_55:
        /*0138*/ 	.byte	0x04, 0x17
        /*013a*/ 	.short	(.L_57 - .L_56)
.L_56:
        /*013c*/ 	.word	0x00000000
        /*0140*/ 	.short	0x0006
        /*0142*/ 	.short	0x002c
        /*0144*/ 	.byte	0x00, 0xf0, 0x11, 0x00


	//----- nvinfo : EIATTR_KPARAM_INFO
	.align		4
.L_57:
        /*0148*/ 	.byte	0x04, 0x17
        /*014a*/ 	.short	(.L_59 - .L_58)
.L_58:
        /*014c*/ 	.word	0x00000000
        /*0150*/ 	.short	0x0005
        /*0152*/ 	.short	0x0028
        /*0154*/ 	.byte	0x00, 0xf0, 0x11, 0x00


	//----- nvinfo : EIATTR_KPARAM_INFO
	.align		4
.L_59:
        /*0158*/ 	.byte	0x04, 0x17
        /*015a*/ 	.short	(.L_61 - .L_60)
.L_60:
        /*015c*/ 	.word	0x00000000
        /*0160*/ 	.short	0x0004
        /*0162*/ 	.short	0x0020
        /*0164*/ 	.byte	0x00, 0xf4, 0x21, 0x00


	//----- nvinfo : EIATTR_KPARAM_INFO
	.align		4
.L_61:
        /*0168*/ 	.byte	0x04, 0x17
        /*016a*/ 	.short	(.L_63 - .L_62)
.L_62:
        /*016c*/ 	.word	0x00000000
        /*0170*/ 	.short	0x0003
        /*0172*/ 	.short	0x0018
        /*0174*/ 	.byte	0x00, 0xf4, 0x21, 0x00


	//----- nvinfo : EIATTR_KPARAM_INFO
	.align		4
.L_63:
        /*0178*/ 	.byte	0x04, 0x17
        /*017a*/ 	.short	(.L_65 - .L_64)
.L_64:
        /*017c*/ 	.word	0x00000000
        /*0180*/ 	.short	0x0002
        /*0182*/ 	.short	0x0010
        /*0184*/ 	.byte	0x00, 0xf4, 0x21, 0x00


	//----- nvinfo : EIATTR_KPARAM_INFO
	.align		4
.L_65:
        /*0188*/ 	.byte	0x04, 0x17
        /*018a*/ 	.short	(.L_67 - .L_66)
.L_66:
        /*018c*/ 	.word	0x00000000
        /*0190*/ 	.short	0x0001
        /*0192*/ 	.short	0x0008
        /*0194*/ 	.byte	0x00, 0xf4, 0x21, 0x00


	//----- nvinfo : EIATTR_KPARAM_INFO
	.align		4
.L_67:
        /*0198*/ 	.byte	0x04, 0x17
        /*019a*/ 	.short	(.L_69 - .L_68)
.L_68:
        /*019c*/ 	.word	0x00000000
        /*01a0*/ 	.short	0x0000
        /*01a2*/ 	.short	0x0000
        /*01a4*/ 	.byte	0x00, 0xf4, 0x21, 0x00


	//----- nvinfo : EIATTR_AT_ENTRY_FRAGMENTS
	.align		4
.L_69:
        /*01a8*/ 	.byte	0x04, 0x4f
        /*01aa*/ 	.short	(.L_71 - .L_70)


	//   ....[0]....
.L_70:
        /*01ac*/ 	.word	0x00000004


	//----- nvinfo : EIATTR_RESERVED_SMEM_USED
	.align		4
.L_71:
        /*01b0*/ 	.byte	0x01, 0x41
	.zero		2


	//----- nvinfo : EIATTR_SPARSE_MMA_MASK
	.align		4
        /*01b4*/ 	.byte	0x03, 0x50
        /*01b6*/ 	.short	0x0000


	//----- nvinfo : EIATTR_TCGEN05_1CTA_USED
	.align		4
        /*01b8*/ 	.byte	0x01, 0x51
	.zero		2


	//----- nvinfo : EIATTR_MAXREG_COUNT
	.align		4
        /*01bc*/ 	.byte	0x03, 0x1b
        /*01be*/ 	.short	0x00ff


	//----- nvinfo : EIATTR_NUM_BARRIERS
	.align		4
        /*01c0*/ 	.byte	0x02, 0x4c
        /*01c2*/ 	.byte	0x01
	.zero		1


	//----- nvinfo : EIATTR_INT_WARP_WIDE_INSTR_OFFSETS
	.align		4
        /*01c4*/ 	.byte	0x04, 0x31
        /*01c6*/ 	.short	(.L_73 - .L_72)


	//   ....[0]....
.L_72:
        /*01c8*/ 	.word	0x00000b80


	//   ....[1]....
        /*01cc*/ 	.word	0x00000b90


	//   ....[2]....
        /*01d0*/ 	.word	0x00000d70


	//   ....[3]....
        /*01d4*/ 	.word	0x00000e70


	//   ....[4]....
        /*01d8*/ 	.word	0x000042b0


	//   ....[5]....
        /*01dc*/ 	.word	0x000085f0


	//   ....[6]....
        /*01e0*/ 	.word	0x00008640


	//----- nvinfo : EIATTR_COOP_GROUP_MASK_REGIDS
	.align		4
.L_73:
        /*01e4*/ 	.byte	0x04, 0x29
        /*01e6*/ 	.short	(.L_75 - .L_74)


	//   ....[0]....
.L_74:
        /*01e8*/ 	.word	0xffffffff


	//   ....[1]....
        /*01ec*/ 	.word	0xffffffff


	//   ....[2]....
        /*01f0*/ 	.word	0xffffffff


	//   ....[3]....
        /*01f4*/ 	.word	0xffffffff


	//   ....[4]....
        /*01f8*/ 	.word	0xffffffff


	//   ....[5]....
        /*01fc*/ 	.word	0xffffffff


	//   ....[6]....
        /*0200*/ 	.word	0xffffffff


	//   ....[7]....
        /*0204*/ 	.word	0xffffffff


	//----- nvinfo : EIATTR_COOP_GROUP_INSTR_OFFSETS
	.align		4
.L_75:
        /*0208*/ 	.byte	0x04, 0x28
        /*020a*/ 	.short	(.L_77 - .L_76)


	//   ....[0]....
.L_76:
        /*020c*/ 	.word	0x00000060


	//   ....[1]....
        /*0210*/ 	.word	0x00000320


	//   ....[2]....
        /*0214*/ 	.word	0x00002410


	//   ....[3]....
        /*0218*/ 	.word	0x00003970


	//   ....[4]....
        /*021c*/ 	.word	0x00006170


	//   ....[5]....
        /*0220*/ 	.word	0x00007240


	//   ....[6]....
        /*0224*/ 	.word	0x00008480


	//   ....[7]....
        /*0228*/ 	.word	0x000086f0


	//----- nvinfo : EIATTR_VRC_CTA_INIT_COUNT
	.align		4
.L_77:
        /*022c*/ 	.byte	0x02, 0x4a
        /*022e*/ 	.byte	0x80
	.zero		1


	//----- nvinfo : EIATTR_MBARRIER_INSTR_OFFSETS
	.align		4
        /*0230*/ 	.byte	0x04, 0x39
        /*0232*/ 	.short	(.L_79 - .L_78)


	//   ....[0]....
.L_78:
        /*0234*/ 	.word	0x00000cc0
        /*0238*/ 	.word	0x000000ff
        /*023c*/ 	.word	0x00000000
        /*0240*/ 	.short	0x0100
        /*0242*/ 	.byte	0x0d
	.zero		1


	//   ....[1]....
        /*0244*/ 	.word	0x00000e60
        /*0248*/ 	.word	0x000000ff
        /*024c*/ 	.word	0x00004008
        /*0250*/ 	.short	0x0100
        /*0252*/ 	.byte	0x0a
	.zero		1


	//   ....[2]....
        /*0254*/ 	.word	0x00000f30
        /*0258*/ 	.word	0x000000ff
        /*025c*/ 	.word	0x00002000
        /*0260*/ 	.short	0x0100
        /*0262*/ 	.byte	0x0a
	.zero		1


	//   ....[3]....
        /*0264*/ 	.word	0x00001070
        /*0268*/ 	.word	0x000000ff
        /*026c*/ 	.word	0x00002000
        /*0270*/ 	.short	0x010a
        /*0272*/ 	.byte	0x0a
	.zero		1


	//   ....[4]....
        /*0274*/ 	.word	0x000016f0
        /*0278*/ 	.word	0x000000ff
        /*027c*/ 	.word	0x00002000
        /*0280*/ 	.short	0x0108
        /*0282*/ 	.byte	0x0a
	.zero		1


	//   ....[5]....
        /*0284*/ 	.word	0x000043e0
        /*0288*/ 	.word	0x000000ff
        /*028c*/ 	.word	0x00004010
        /*0290*/ 	.short	0x0100
        /*0292*/ 	.byte	0x0a
	.zero		1


	//   ....[6]....
        /*0294*/ 	.word	0x000046a0
        /*0298*/ 	.word	0x000000ff
        /*029c*/ 	.word	0x00004010
        /*02a0*/ 	.short	0x010a
        /*02a2*/ 	.byte	0x0a
	.zero		1


	//   ....[7]....
        /*02a4*/ 	.word	0x00006180
        /*02a8*/ 	.word	0x000000ff
        /*02ac*/ 	.word	0x00004010
        /*02b0*/ 	.short	0x0108
        /*02b2*/ 	.byte	0x0a
	.zero		1


	//   ....[8]....
        /*02b4*/ 	.word	0x00007150
        /*02b8*/ 	.word	0x000000ff
        /*02bc*/ 	.word	0x00000000
        /*02c0*/ 	.short	0x010a
        /*02c2*/ 	.byte	0x0d
	.zero		1


	//   ....[9]....
        /*02c4*/ 	.word	0x00007aa0
        /*02c8*/ 	.word	0x000000ff
        /*02cc*/ 	.word	0x00000000
        /*02d0*/ 	.short	0x010a
        /*02d2*/ 	.byte	0x0d
	.zero		1


	//   ....[10]....
        /*02d4*/ 	.word	0x00007bf0
        /*02d8*/ 	.word	0x000000ff
        /*02dc*/ 	.word	0x00004000
        /*02e0*/ 	.short	0x0108
        /*02e2*/ 	.byte	0x0a
	.zero		1


	//   ....[11]....
        /*02e4*/ 	.word	0x00007c30
        /*02e8*/ 	.word	0x000000ff
        /*02ec*/ 	.word	0x00004008
        /*02f0*/ 	.short	0x0108
        /*02f2*/ 	.byte	0x0a
	.zero		1


	//   ....[12]....
        /*02f4*/ 	.word	0x00008710
        /*02f8*/ 	.word	0x000000ff
        /*02fc*/ 	.word	0x00002000
        /*0300*/ 	.short	0x010a
        /*0302*/ 	.byte	0x0a
	.zero		1


	//   ....[13]....
        /*0304*/ 	.word	0x00008740
        /*0308*/ 	.word	0x000000ff
        /*030c*/ 	.word	0x00004010
        /*0310*/ 	.short	0x010a
        /*0312*/ 	.byte	0x0a
	.zero		1


	//   ....[14]....
        /*0314*/ 	.word	0x00008770
        /*0318*/ 	.word	0x000000ff
        /*031c*/ 	.word	0x00000000
        /*0320*/ 	.short	0x010a
        /*0322*/ 	.byte	0x0d
	.zero		1


	//   ....[15]....
        /*0324*/ 	.word	0x000087a0
        /*0328*/ 	.word	0x000000ff
        /*032c*/ 	.word	0x00000000
        /*0330*/ 	.short	0x010a
        /*0332*/ 	.byte	0x0d
	.zero		1


	//----- nvinfo : EIATTR_NUM_MBARRIERS
	.align		4
.L_79:
        /*0334*/ 	.byte	0x03, 0x38
        /*0336*/ 	.short	0xffff


	//----- nvinfo : EIATTR_EXIT_INSTR_OFFSETS
	.align		4
        /*0338*/ 	.byte	0x04, 0x1c
        /*033a*/ 	.short	(.L_81 - .L_80)


	//   ....[0]....
.L_80:
        /*033c*/ 	.word	0x00008700


	//----- nvinfo : EIATTR_REQNTID
	.align		4
.L_81:
        /*0340*/ 	.byte	0x04, 0x10
        /*0342*/ 	.short	(.L_83 - .L_82)
.L_82:
        /*0344*/ 	.word	0x00000100
        /*0348*/ 	.word	0x00000001
        /*034c*/ 	.word	0x00000001


	//----- nvinfo : EIATTR_CRS_STACK_SIZE
	.align		4
.L_83:
        /*0350*/ 	.byte	0x04, 0x1e
        /*0352*/ 	.short	(.L_85 - .L_84)
.L_84:
        /*0354*/ 	.word	0x00000000


	//----- nvinfo : EIATTR_CBANK_PARAM_SIZE
	.align		4
.L_85:
        /*0358*/ 	.byte	0x03, 0x19
        /*035a*/ 	.short	0x0088


	//----- nvinfo : EIATTR_PARAM_CBANK
	.align		4
        /*035c*/ 	.byte	0x04, 0x0a
        /*035e*/ 	.short	(.L_87 - .L_86)
	.align		4
.L_86:
        /*0360*/ 	.word	index@(.nv.constant0.attn_fwd)
        /*0364*/ 	.short	0x0380
        /*0366*/ 	.short	0x0088


	//----- nvinfo : EIATTR_SW_WAR
	.align		4
.L_87:
        /*0368*/ 	.byte	0x04, 0x36
        /*036a*/ 	.short	(.L_89 - .L_88)
.L_88:
        /*036c*/ 	.word	0x00000008
.L_89:


//--------------------- .nv.compat                --------------------------
	.section	.nv.compat,"",@"SHT_CUDA_COMPAT_INFO"
	.align	4
        /*0000*/ 	.byte	0x02, 0x02, 0x02, 0x00, 0x02, 0x05, 0x05, 0x00, 0x02, 0x03, 0x00, 0x00, 0x02, 0x06, 0x01, 0x00


//--------------------- .nv.callgraph             --------------------------
	.section	.nv.callgraph,"",@"SHT_CUDA_CALLGRAPH"
	.align	4
	.sectionentsize	8
	.align		4
        /*0000*/ 	.word	0x00000000
	.align		4
        /*0004*/ 	.word	0xffffffff
	.align		4
        /*0008*/ 	.word	0x00000000
	.align		4
        /*000c*/ 	.word	0xfffffffe
	.align		4
        /*0010*/ 	.word	0x00000000
	.align		4
        /*0014*/ 	.word	0xfffffffd
	.align		4
        /*0018*/ 	.word	0x00000000
	.align		4
        /*001c*/ 	.word	0xfffffffc


//--------------------- .nv.constant4             --------------------------
	.section	.nv.constant4,"a",@progbits
	.align	8
	.align		8
.nv.constant4:
        /*0000*/ 	.dword	_$_str


//--------------------- .text.attn_fwd            --------------------------
	.section	.text.attn_fwd,"ax",@progbits
	.align	128
        .global         attn_fwd
        .type           attn_fwd,@function
        .size           attn_fwd,(.L_x_28 - attn_fwd)
        .other          attn_fwd,@"STO_CUDA_ENTRY STV_DEFAULT"
attn_fwd:
.text.attn_fwd:
[----:B------:R-:W0:Y:S01]  /*0000*/  LDC R1, c[0x0][0x37c] ;  /* 0x0000df00ff017b82 */ /* 0x000e220000000800 */
[----:B------:R-:W1:Y:S02]  /*0010*/  S2R R2, SR_TID.X ;  /* 0x0000000000027919 */ /* 0x000e640000002100 */
[----:B-1----:R-:W-:-:S04]  /*0020*/  ISETP.GE.U32.AND P0, PT, R2, 0x20, PT ;  /* 0x000000200200780c */ /* 0x002fc80003f06070 */
[----:B------:R-:W-:-:S09]  /*0030*/  P2R R0, PR, RZ, 0x1 ;  /* 0x00000001ff007803 */ /* 0x000fd20000000000 */
[----:B------:R-:W-:Y:S05]  /*0040*/  @P0 BRA `(.L_x_0) ;  /* 0x0000000000b80947 */ /* 0x000fea0003800000 */
[----:B------:R-:W1:Y:S01]  /*0050*/  S2UR UR6, SR_CgaCtaId ;  /* 0x00000000000679c3 */ /* 0x000e620000008800 */
[----:B------:R-:W-:Y:S01]  /*0060*/  NOP ;  /* 0x0000000000007918 */ /* 0x000fe20000000000 */
[----:B------:R-:W-:Y:S02]  /*0070*/  UMOV UR4, 0x40 ;  /* 0x0000004000047882 */ /* 0x000fe40000000000 */
[----:B-1----:R-:W-:-:S09]  /*0080*/  ULEA UR4, UR6, UR4, 0x18 ;  /* 0x0000000406047291 */ /* 0x002fd2000f8ec0ff */
[----:B------:R-:W1:Y:S01]  /*0090*/  LDS.U8 R0, [UR4] ;  /* 0x00000004ff007984 */ /* 0x000e620008000000 */
[----:B------:R-:W-:Y:S02]  /*00a0*/  UMOV UR4, 0x400 ;  /* 0x0000040000047882 */ /* 0x000fe40000000000 */
[----:B------:R-:W-:Y:S01]  /*00b0*/  ULEA UR4, UR6, UR4, 0x18 ;  /* 0x0000000406047291 */ /* 0x000fe2000f8ec0ff */
[----:B-1----:R-:W-:-:S13]  /*00c0*/  ISETP.NE.AND P0, PT, R0, RZ, PT ;  /* 0x000000ff0000720c */ /* 0x002fda0003f05270 */
[----:B------:R-:W-:Y:S05]  /*00d0*/  @P0 BRA `(.L_x_1) ;  /* 0x00000000007c0947 */ /* 0x000fea0003800000 */
[----:B------:R-:W-:-:S13]  /*00e0*/  ELECT P0, URZ, PT ;  /* 0x0000000000ff782f */ /* 0x000fda0003800000 */
[----:B------:R-:W-:Y:S05]  /*00f0*/  @!P0 BRA `(.L_x_2) ;  /* 0x0000000000848947 */ /* 0x000fea0003800000 */
[----:B------:R-:W-:Y:S01]  /*0100*/  UMOV UR5, 0x8 ;  /* 0x0000000800057882 */ /* 0x000fe20000000000 */
[----:B------:R-:W-:Y:S02]  /*0110*/  IMAD.MOV.U32 R5, RZ, RZ, 0x1 ;  /* 0x00000001ff057424 */ /* 0x000fe400078e00ff */
[----:B------:R-:W-:Y:S02]  /*0120*/  IMAD.MOV.U32 R3, RZ, RZ, 0xff ;  /* 0x000000ffff037424 */ /* 0x000fe400078e00ff */
[----:B------:R-:W-:Y:S04]  /*0130*/  DEPBAR.LE SB1, 0x36 ;  /* 0x00009d800000791a */ /* 0x000fe80000000000 */
[----:B------:R-:W1:Y:S02]  /*0140*/  UTCATOMSWS.FIND_AND_SET.ALIGN UP0, UR5, UR5 ;  /* 0x00000005000575e3 */ /* 0x000e640008000800 */
[----:B-1----:R-:W-:-:S04]  /*0150*/  PLOP3.LUT P0, PT, PT, PT, UP0, 0x80, 0x8 ;  /* 0x000000000008781c */ /* 0x002fc80003f0f008 */
[----:B------:R-:W-:-:S04]  /*0160*/  SEL R0, RZ, 0xffffffff, !P0 ;  /* 0xffffffffff007807 */ /* 0x000fc80004000000 */
[----:B------:R-:W-:Y:S01]  /*0170*/  ISETP.NE.AND P0, PT, R0, RZ, PT ;  /* 0x000000ff0000720c */ /* 0x000fe20003f05270 */
[----:B------:R-:W-:-:S12]  /*0180*/  IMAD.U32 R0, RZ, RZ, UR5 ;  /* 0x00000005ff007e24 */ /* 0x000fd8000f8e00ff */
[----:B------:R-:W-:Y:S05]  /*0190*/  @P0 BRA `(.L_x_3) ;  /* 0x0000000000240947 */ /* 0x000fea0003800000 */
.L_x_4:
[----:B------:R-:W-:Y:S05]  /*01a0*/  NANOSLEEP 0x64 ;  /* 0x000000640000795d */ /* 0x000fea0003800000 */
[----:B------:R-:W-:-:S05]  /*01b0*/  UMOV UR5, 0x8 ;  /* 0x0000000800057882 */ /* 0x000fca0000000000 */
[----:B------:R-:W-:Y:S04]  /*01c0*/  DEPBAR.LE SB1, 0x36 ;  /* 0x00009d800000791a */ /* 0x000fe80000000000 */
[----:B------:R-:W1:Y:S02]  /*01d0*/  UTCATOMSWS.FIND_AND_SET.ALIGN UP0, UR5, UR5 ;  /* 0x00000005000575e3 */ /* 0x000e640008000800 */
[----:B-1----:R-:W-:-:S04]  /*01e0*/  PLOP3.LUT P0, PT, PT, PT, UP0, 0x80, 0x8 ;  /* 0x000000000008781c */ /* 0x002fc80003f0f008 */
[----:B------:R-:W-:-:S04]  /*01f0*/  SEL R0, RZ, 0xffffffff, !P0 ;  /* 0xffffffffff007807 */ /* 0x000fc80004000000 */
[----:B------:R-:W-:Y:S01]  /*0200*/  ISETP.NE.AND P0, PT, R0, RZ, PT ;  /* 0x000000ff0000720c */ /* 0x000fe20003f05270 */
[----:B------:R-:W-:-:S12]  /*0210*/  IMAD.U32 R0, RZ, RZ, UR5 ;  /* 0x00000005ff007e24 */ /* 0x000fd8000f8e00ff */
[----:B------:R-:W-:Y:S05]  /*0220*/  @!P0 BRA `(.L_x_4) ;  /* 0xfffffffc00dc8947 */ /* 0x000fea000383ffff */
.L_x_3:
[C---:B------:R-:W-:Y:S01]  /*0230*/  VIADD R4, R0.reuse, 0x10 ;  /* 0x0000001000047836 */ /* 0x040fe20000000000 */
[----:B------:R-:W-:Y:S01]  /*0240*/  UMOV UR5, 0x50 ;  /* 0x0000005000057882 */ /* 0x000fe20000000000 */
[----:B------:R-:W-:Y:S01]  /*0250*/  SHF.L.U32 R3, R3, R0, RZ ;  /* 0x0000000003037219 */ /* 0x000fe200000006ff */
[----:B------:R-:W-:Y:S01]  /*0260*/  ULEA UR5, UR6, UR5, 0x18 ;  /* 0x0000000506057291 */ /* 0x000fe2000f8ec0ff */
[----:B------:R-:W-:Y:S01]  /*0270*/  IMAD.SHL.U32 R0, R0, 0x20, RZ ;  /* 0x0000002000007824 */ /* 0x000fe200078e00ff */
[----:B------:R-:W-:-:S04]  /*0280*/  SHF.L.U32 R4, R5, R4, RZ ;  /* 0x0000000405047219 */ /* 0x000fc800000006ff */
[----:B------:R-:W-:-:S05]  /*0290*/  LOP3.LUT R3, R4, R3, RZ, 0xfc, !PT ;  /* 0x0000000304037212 */ /* 0x000fca00078efcff */
[----:B------:R1:W-:Y:S04]  /*02a0*/  ATOMS.OR RZ, [UR5], R3 ;  /* 0x00000003ffff798c */ /* 0x0003e8000b000005 */
[----:B------:R1:W-:Y:S01]  /*02b0*/  STS [UR4], R0 ;  /* 0x00000000ff007988 */ /* 0x0003e20008000804 */
[----:B------:R-:W-:Y:S05]  /*02c0*/  BRA `(.L_x_2) ;  /* 0x0000000000107947 */ /* 0x000fea0003800000 */
.L_x_1:
[----:B------:R-:W-:Y:S01]  /*02d0*/  IMAD.MOV.U32 R0, RZ, RZ, -0x1 ;  /* 0xffffffffff007424 */ /* 0x000fe200078e00ff */
[----:B------:R-:W-:-:S04]  /*02e0*/  MOV R4, 0x310 ;  /* 0x0000031000047802 */ /* 0x000fc80000000f00 */
[----:B------:R1:W-:Y:S03]  /*02f0*/  STS [UR4], R0 ;  /* 0x00000000ff007988 */ /* 0x0003e60008000804 */
[----:B01----:R-:W-:Y:S05]  /*0300*/  CALL.REL.NOINC `($__internal_1_$__cuda_sm10x_tcgen05_guardrail_trap_phase_invalid_during_alloc) ;  /* 0x00000084003c7944 */ /* 0x003fea0003c00000 */
.L_x_2:
[----:B------:R-:W-:Y:S05]  /*0310*/  WARPSYNC.ALL ;  /* 0x0000000000007948 */ /* 0x000fea0003800000 */
[----:B------:R-:W-:Y:S01]  /*0320*/  NOP ;  /* 0x0000000000007918 */ /* 0x000fe20000000000 */
.L_x_0:
[----:B------:R-:W2:Y:S01]  /*0330*/  S2R R91, SR_CTAID.X ;  /* 0x00000000005b7919 */ /* 0x000ea20000002500 */
[----:B------:R-:W3:Y:S01]  /*0340*/  S2UR UR8, SR_CTAID.Y ;  /* 0x00000000000879c3 */ /* 0x000ee20000002600 */
[----:B------:R-:W3:Y:S01]  /*0350*/  LDCU.64 UR4, c[0x0][0x3b0] ;  /* 0x00007600ff0477ac */ /* 0x000ee20008000a00 */
[----:B------:R-:W-:Y:S01]  /*0360*/  SHF.R.U32.HI R92, RZ, 0x7, R2 ;  /* 0x00000007ff5c7819 */ /* 0x000fe20000011602 */
[----:B------:R-:W-:-:S03]  /*0370*/  UMOV UR10, 0x400 ;  /* 0x00000400000a7882 */ /* 0x000fc60000000000 */
[----:B------:R-:W-:Y:S01]  /*0380*/  SGXT.U32 R92, R92, 0x1 ;  /* 0x000000015c5c781a */ /* 0x000fe20000000000 */
[----:B------:R-:W4:Y:S01]  /*0390*/  LDCU.64 UR26, c[0x0][0x358] ;  /* 0x00006b00ff1a77ac */ /* 0x000f220008000a00 */
[----:B------:R-:W1:Y:S08]  /*03a0*/  S2UR UR6, SR_CgaCtaId ;  /* 0x00000000000679c3 */ /* 0x000e700000008800 */
[----:B------:R-:W0:Y:S08]  /*03b0*/  LDC R16, c[0x0][0x3b8] ;  /* 0x0000ee00ff107b82 */ /* 0x000e300000000800 */
[----:B------:R-:W0:Y:S01]  /*03c0*/  LDC.64 R22, c[0x0][0x380] ;  /* 0x0000e000ff167b82 */ /* 0x000e220000000a00 */
[----:B---3--:R-:W-:-:S04]  /*03d0*/  UIMAD UR4, UR8, UR4, URZ ;  /* 0x00000004080472a4 */ /* 0x008fc8000f8e02ff */
[----:B------:R-:W-:Y:S01]  /*03e0*/  USHF.L.U32 UR7, UR4, 0x1, URZ ;  /* 0x0000000104077899 */ /* 0x000fe200080006ff */
[----:B--2---:R-:W-:Y:S01]  /*03f0*/  IMAD.SHL.U32 R91, R91, 0x80, RZ ;  /* 0x000000805b5b7824 */ /* 0x004fe200078e00ff */
[----:B-1----:R-:W-:Y:S01]  /*0400*/  ULEA UR10, UR6, UR10, 0x18 ;  /* 0x0000000a060a7291 */ /* 0x002fe2000f8ec0ff */
[----:B------:R-:W-:Y:S03]  /*0410*/  BAR.SYNC.DEFER_BLOCKING 0x0 ;  /* 0x0000000000007b1d */ /* 0x000fe60000010000 */
[----:B------:R-:W-:-:S05]  /*0420*/  LOP3.LUT R0, R91, 0x7f, R2, 0xf8, !PT ;  /* 0x0000007f5b007812 */ /* 0x000fca00078ef802 */
[----:B------:R-:W1:Y:S01]  /*0430*/  LDC.64 R108, c[0x0][0x3c0] ;  /* 0x0000f000ff6c7b82 */ /* 0x000e620000000a00 */
[----:B------:R-:W-:Y:S01]  /*0440*/  IMAD R3, R0, UR5, RZ ;  /* 0x0000000500037c24 */ /* 0x000fe2000f8e02ff */
[----:B------:R-:W-:-:S03]  /*0450*/  UIMAD.WIDE UR4, UR4, 0x2, URZ ;  /* 0x00000002040478a5 */ /* 0x000fc6000f8e02ff */
[C---:B------:R-:W-:Y:S02]  /*0460*/  IMAD.SHL.U32 R5, R3.reuse, 0x2, RZ ;  /* 0x0000000203057824 */ /* 0x040fe400078e00ff */
[----:B------:R-:W-:-:S03]  /*0470*/  IMAD.HI R4, R3, 0x2, RZ ;  /* 0x0000000203047827 */ /* 0x000fc600078e02ff */
[----:B0-----:R-:W-:Y:S01]  /*0480*/  IADD3 R22, P0, P1, R5, UR7, R22 ;  /* 0x0000000705167c10 */ /* 0x001fe2000f91e016 */
[----:B------:R-:W-:Y:S02]  /*0490*/  IMAD R3, R92, R16, RZ ;  /* 0x000000105c037224 */ /* 0x000fe400078e02ff */
[----:B------:R-:W0:Y:S01]  /*04a0*/  LDCU UR4, c[0x0][0x3c8] ;  /* 0x00007900ff0477ac */ /* 0x000e220008000800 */
[----:B------:R-:W-:Y:S01]  /*04b0*/  IADD3.X R24, PT, PT, R4, UR5, R23, P0, P1 ;  /* 0x0000000504187c10 */ /* 0x000fe200087e2417 */
[C---:B------:R-:W-:Y:S01]  /*04c0*/  IMAD R7, R16.reuse, 0x2, R3 ;  /* 0x0000000210077824 */ /* 0x040fe200078e0203 */
[C---:B------:R-:W-:Y:S01]  /*04d0*/  LEA R4, P0, R3.reuse, R22, 0x1 ;  /* 0x0000001603047211 */ /* 0x040fe200078008ff */
[----:B------:R-:W2:Y:S02]  /*04e0*/  LDS R19, [UR10] ;  /* 0x0000000aff137984 */ /* 0x000ea40008000800 */
[C---:B------:R-:W-:Y:S01]  /*04f0*/  IMAD R9, R16.reuse, 0x2, R7 ;  /* 0x0000000210097824 */ /* 0x040fe200078e0207 */
[----:B------:R-:W-:Y:S01]  /*0500*/  LEA.HI.X.SX32 R5, R3, R24, 0x1, P0 ;  /* 0x0000001803057211 */ /* 0x000fe200000f0eff */
[----:B------:R-:W-:Y:S01]  /*0510*/  BAR.SYNC.DEFER_BLOCKING 0x0 ;  /* 0x0000000000007b1d */ /* 0x000fe20000010000 */
[-C--:B------:R-:W-:Y:S01]  /*0520*/  LEA R6, P1, R7, R22.reuse, 0x1 ;  /* 0x0000001607067211 */ /* 0x080fe200078208ff */
[----:B------:R-:W-:Y:S01]  /*0530*/  IMAD R3, R16, 0x2, R9 ;  /* 0x0000000210037824 */ /* 0x000fe200078e0209 */
[----:B------:R-:W-:-:S02]  /*0540*/  LEA R8, P0, R9, R22, 0x1 ;  /* 0x0000001609087211 */ /* 0x000fc400078008ff */
[----:B------:R-:W-:Y:S01]  /*0550*/  LEA.HI.X.SX32 R7, R7, R24, 0x1, P1 ;  /* 0x0000001807077211 */ /* 0x000fe200008f0eff */
[----:B------:R-:W-:Y:S01]  /*0560*/  IMAD R13, R16, 0x2, R3 ;  /* 0x00000002100d7824 */ /* 0x000fe200078e0203 */
[----:B------:R-:W-:-:S04]  /*0570*/  LEA R10, P1, R3, R22, 0x1 ;  /* 0x00000016030a7211 */ /* 0x000fc800078208ff */
[-C--:B------:R-:W-:Y:S01]  /*0580*/  LEA.HI.X.SX32 R11, R3, R24.reuse, 0x1, P1 ;  /* 0x00000018030b7211 */ /* 0x080fe200008f0eff */
[C---:B------:R-:W-:Y:S01]  /*0590*/  IMAD R3, R16.reuse, 0x2, R13 ;  /* 0x0000000210037824 */ /* 0x040fe200078e020d */
[----:B------:R-:W-:Y:S02]  /*05a0*/  LEA.HI.X.SX32 R9, R9, R24, 0x1, P0 ;  /* 0x0000001809097211 */ /* 0x000fe400000f0eff */
[----:B------:R-:W-:Y:S01]  /*05b0*/  LEA R12, P0, R13, R22, 0x1 ;  /* 0x000000160d0c7211 */ /* 0x000fe200078008ff */
[----:B------:R-:W-:-:S03]  /*05c0*/  IMAD R15, R16, 0x2, R3 ;  /* 0x00000002100f7824 */ /* 0x000fc600078e0203 */
[----:B------:R-:W-:Y:S01]  /*05d0*/  LEA.HI.X.SX32 R13, R13, R24, 0x1, P0 ;  /* 0x000000180d0d7211 */ /* 0x000fe200000f0eff */
[----:B------:R-:W-:Y:S01]  /*05e0*/  IMAD R16, R16, 0x2, R15 ;  /* 0x0000000210107824 */ /* 0x000fe200078e020f */
[----:B----4-:R3:W5:Y:S01]  /*05f0*/  LDG.E.U16 R18, desc[UR26][R4.64] ;  /* 0x0000001a04127981 */ /* 0x010762000c1e1500 */
[----:B------:R-:W-:-:S03]  /*0600*/  LEA R14, P1, R15, R22, 0x1 ;  /* 0x000000160f0e7211 */ /* 0x000fc600078208ff */
[----:B------:R4:W5:Y:S01]  /*0610*/  LDG.E.U16 R17, desc[UR26][R6.64] ;  /* 0x0000001a06117981 */ /* 0x000962000c1e1500 */
[----:B------:R-:W-:-:S03]  /*0620*/  IMAD.SHL.U32 R85, R2, 0x2, RZ ;  /* 0x0000000202557824 */ /* 0x000fc600078e00ff */
[----:B------:R0:W5:Y:S01]  /*0630*/  LDG.E.U16 R20, desc[UR26][R8.64] ;  /* 0x0000001a08147981 */ /* 0x000162000c1e1500 */
[----:B---3--:R-:W-:-:S03]  /*0640*/  LEA R4, P0, R3, R22, 0x1 ;  /* 0x0000001603047211 */ /* 0x008fc600078008ff */
[----:B------:R3:W5:Y:S01]  /*0650*/  LDG.E.U16 R11, desc[UR26][R10.64] ;  /* 0x0000001a0a0b7981 */ /* 0x000762000c1e1500 */
[-C--:B------:R-:W-:Y:S02]  /*0660*/  LEA.HI.X.SX32 R15, R15, R24.reuse, 0x1, P1 ;  /* 0x000000180f0f7211 */ /* 0x080fe400008f0eff */
[----:B------:R-:W-:Y:S02]  /*0670*/  LEA.HI.X.SX32 R5, R3, R24, 0x1, P0 ;  /* 0x0000001803057211 */ /* 0x000fe400000f0eff */
[----:B----4-:R-:W-:Y:S01]  /*0680*/  LEA R6, P0, R16, R22, 0x1 ;  /* 0x0000001610067211 */ /* 0x010fe200078008ff */
[----:B-1----:R-:W-:Y:S01]  /*0690*/  IMAD R108, R108, UR8, RZ ;  /* 0x000000086c6c7c24 */ /* 0x002fe2000f8e02ff */
[----:B------:R-:W-:Y:S01]  /*06a0*/  SHF.R.S32.HI R3, RZ, 0x7, R2 ;  /* 0x00000007ff037819 */ /* 0x000fe20000011402 */
[----:B------:R1:W5:Y:S01]  /*06b0*/  LDG.E.U16 R9, desc[UR26][R4.64] ;  /* 0x0000001a04097981 */ /* 0x000362000c1e1500 */
[----:B------:R-:W-:Y:S02]  /*06c0*/  LEA.HI.X.SX32 R7, R16, R24, 0x1, P0 ;  /* 0x0000001810077211 */ /* 0x000fe400000f0eff */
[----:B------:R-:W4:Y:S01]  /*06d0*/  LDC.64 R24, c[0x0][0x388] ;  /* 0x0000e200ff187b82 */ /* 0x000f220000000a00 */
[----:B------:R-:W-:Y:S01]  /*06e0*/  SGXT R3, R3, 0x1 ;  /* 0x000000010303781a */ /* 0x000fe20000000200 */
[----:B------:R-:W5:Y:S01]  /*06f0*/  LDG.E.U16 R22, desc[UR26][R12.64] ;  /* 0x0000001a0c167981 */ /* 0x000f62000c1e1500 */
[----:B0-----:R-:W-:-:S02]  /*0700*/  LOP3.LUT R8, R2, 0xf, RZ, 0xc0, !PT ;  /* 0x0000000f02087812 */ /* 0x001fc400078ec0ff */
[----:B---3--:R-:W-:Y:S01]  /*0710*/  LOP3.LUT R10, R3, 0x90, RZ, 0xc0, !PT ;  /* 0x00000090030a7812 */ /* 0x008fe200078ec0ff */
[----:B------:R0:W5:Y:S01]  /*0720*/  LDG.E.U16 R7, desc[UR26][R6.64] ;  /* 0x0000001a06077981 */ /* 0x000162000c1e1500 */
[----:B-1----:R-:W-:Y:S01]  /*0730*/  SHF.R.U32.HI R4, RZ, 0x4, R2 ;  /* 0x00000004ff047819 */ /* 0x002fe20000011602 */
[----:B------:R-:W-:Y:S01]  /*0740*/  IMAD R8, R8, UR4, RZ ;  /* 0x0000000408087c24 */ /* 0x000fe2000f8e02ff */
[----:B------:R-:W-:Y:S01]  /*0750*/  LOP3.LUT R89, R2, 0x40, RZ, 0xc0, !PT ;  /* 0x0000004002597812 */ /* 0x000fe200078ec0ff */
[----:B------:R1:W5:Y:S01]  /*0760*/  LDG.E.U16 R14, desc[UR26][R14.64] ;  /* 0x0000001a0e0e7981 */ /* 0x000362000c1e1500 */
[----:B------:R-:W-:Y:S01]  /*0770*/  LOP3.LUT R10, R10, 0x7e, R85, 0x78, !PT ;  /* 0x0000007e0a0a7812 */ /* 0x000fe200078e7855 */
[----:B------:R-:W-:Y:S01]  /*0780*/  IMAD.SHL.U32 R3, R108, 0x2, RZ ;  /* 0x000000026c037824 */ /* 0x000fe200078e00ff */
[----:B0-----:R-:W-:Y:S01]  /*0790*/  SGXT.U32 R6, R4, 0x4 ;  /* 0x000000040406781a */ /* 0x001fe20000000000 */
[----:B------:R-:W-:Y:S02]  /*07a0*/  IMAD.SHL.U32 R4, R8, 0x2, RZ ;  /* 0x0000000208047824 */ /* 0x000fe400078e00ff */
[----:B------:R-:W-:-:S02]  /*07b0*/  IMAD R89, R89, 0x20, R10 ;  /* 0x0000002059597824 */ /* 0x000fc400078e020a */
[-C--:B------:R-:W-:Y:S01]  /*07c0*/  IMAD R10, R6, R109.reuse, RZ ;  /* 0x0000006d060a7224 */ /* 0x080fe200078e02ff */
[----:B----4-:R-:W-:Y:S02]  /*07d0*/  IADD3 R69, P0, P1, R4, R24, R3 ;  /* 0x0000001804457210 */ /* 0x010fe4000791e003 */
[C---:B------:R-:W-:Y:S01]  /*07e0*/  LEA.HI R4, R2.reuse, 0x30, RZ, 0x1c ;  /* 0x0000003002047811 */ /* 0x040fe200078fe0ff */
[C---:B------:R-:W-:Y:S01]  /*07f0*/  IMAD R12, R109.reuse, 0x10, R10 ;  /* 0x000000106d0c7824 */ /* 0x040fe200078e020a */
[----:B------:R-:W-:Y:S02]  /*0800*/  SHF.R.U32.HI R5, RZ, 0x5, R2 ;  /* 0x00000005ff057819 */ /* 0x000fe40000011602 */
[----:B------:R-:W-:Y:S01]  /*0810*/  LEA.HI R6, R2, 0x70, RZ, 0x1c ;  /* 0x0000007002067811 */ /* 0x000fe200078fe0ff */
[----:B------:R-:W-:Y:S02]  /*0820*/  IMAD R3, R4, R109, RZ ;  /* 0x0000006d04037224 */ /* 0x000fe400078e02ff */
[----:B------:R-:W-:Y:S01]  /*0830*/  IMAD R4, R109, 0x10, R12 ;  /* 0x000000106d047824 */ /* 0x000fe200078e020c */
[----:B------:R-:W-:Y:S01]  /*0840*/  R2UR UR20, R5 ;  /* 0x00000000051472ca */ /* 0x000fe200000e0000 */
[----:B------:R-:W-:-:S04]  /*0850*/  IMAD.HI R8, R8, 0x2, RZ ;  /* 0x0000000208087827 */ /* 0x000fc800078e02ff */
[----:B------:R-:W-:Y:S01]  /*0860*/  IMAD.HI R108, R108, 0x2, RZ ;  /* 0x000000026c6c7827 */ /* 0x000fe200078e02ff */
[----:B------:R-:W-:-:S03]  /*0870*/  ISETP.GE.U32.AND P4, PT, R2, 0x20, PT ;  /* 0x000000200200780c */ /* 0x000fc60003f86070 */
[----:B------:R-:W-:Y:S02]  /*0880*/  IMAD R5, R6, R109, RZ ;  /* 0x0000006d06057224 */ /* 0x000fe400078e02ff */
[----:B------:R-:W-:Y:S01]  /*0890*/  IMAD R6, R109, 0x20, R4 ;  /* 0x000000206d067824 */ /* 0x000fe200078e0204 */
[----:B------:R-:W-:Y:S02]  /*08a0*/  IADD3.X R13, PT, PT, R8, R25, R108, P0, P1 ;  /* 0x00000019080d7210 */ /* 0x000fe400007e246c */
[-C--:B------:R-:W-:Y:S01]  /*08b0*/  LEA R78, P2, R3, R69.reuse, 0x1 ;  /* 0x00000045034e7211 */ /* 0x080fe200078408ff */
[----:B------:R-:W-:Y:S01]  /*08c0*/  IMAD R8, R109, 0x10, R6 ;  /* 0x000000106d087824 */ /* 0x000fe200078e0206 */
[----:B------:R-:W-:Y:S02]  /*08d0*/  LEA R82, P0, R10, R69, 0x1 ;  /* 0x000000450a527211 */ /* 0x000fe400078008ff */
[----:B------:R-:W-:Y:S01]  /*08e0*/  LEA.HI.X.SX32 R79, R3, R13, 0x1, P2 ;  /* 0x0000000d034f7211 */ /* 0x000fe200010f0eff */
[----:B------:R-:W-:Y:S01]  /*08f0*/  IMAD R3, R109, 0x10, R8 ;  /* 0x000000106d037824 */ /* 0x000fe200078e0208 */
[----:B------:R-:W-:-:S02]  /*0900*/  LEA R80, P1, R12, R69, 0x1 ;  /* 0x000000450c507211 */ /* 0x000fc400078208ff */
[C---:B------:R-:W-:Y:S02]  /*0910*/  LEA R76, P3, R5.reuse, R69, 0x1 ;  /* 0x00000045054c7211 */ /* 0x040fe400078608ff */
[-C--:B------:R-:W-:Y:S02]  /*0920*/  LEA.HI.X.SX32 R83, R10, R13.reuse, 0x1, P0 ;  /* 0x0000000d0a537211 */ /* 0x080fe400000f0eff */
[-C--:B------:R-:W-:Y:S02]  /*0930*/  LEA.HI.X.SX32 R81, R12, R13.reuse, 0x1, P1 ;  /* 0x0000000d0c517211 */ /* 0x080fe400008f0eff */
[----:B------:R-:W-:Y:S02]  /*0940*/  LEA.HI.X.SX32 R77, R5, R13, 0x1, P3 ;  /* 0x0000000d054d7211 */ /* 0x000fe400018f0eff */
[-C--:B------:R-:W-:Y:S02]  /*0950*/  LEA R74, P0, R4, R69.reuse, 0x1 ;  /* 0x00000045044a7211 */ /* 0x080fe400078008ff */
[----:B------:R-:W-:-:S02]  /*0960*/  LEA R72, P1, R6, R69, 0x1 ;  /* 0x0000004506487211 */ /* 0x000fc400078208ff */
[-C--:B------:R-:W-:Y:S02]  /*0970*/  LEA R70, P2, R8, R69.reuse, 0x1 ;  /* 0x0000004508467211 */ /* 0x080fe400078408ff */
[----:B------:R-:W-:Y:S02]  /*0980*/  LEA R68, P3, R3, R69, 0x1 ;  /* 0x0000004503447211 */ /* 0x000fe400078608ff */
[----:B--2---:R-:W-:Y:S02]  /*0990*/  R2UR UR9, R19 ;  /* 0x00000000130972ca */ /* 0x004fe400000e0000 */
[-C--:B------:R-:W-:Y:S02]  /*09a0*/  LEA.HI.X.SX32 R75, R4, R13.reuse, 0x1, P0 ;  /* 0x0000000d044b7211 */ /* 0x080fe400000f0eff */
[-C--:B------:R-:W-:Y:S02]  /*09b0*/  LEA.HI.X.SX32 R73, R6, R13.reuse, 0x1, P1 ;  /* 0x0000000d06497211 */ /* 0x080fe400008f0eff */
[----:B------:R-:W-:-:S02]  /*09c0*/  LEA.HI.X.SX32 R71, R8, R13, 0x1, P2 ;  /* 0x0000000d08477211 */ /* 0x000fc400010f0eff */
[----:B------:R-:W-:Y:S02]  /*09d0*/  LEA.HI.X.SX32 R69, R3, R13, 0x1, P3 ;  /* 0x0000000d03457211 */ /* 0x000fe400018f0eff */
[----:B------:R-:W-:Y:S01]  /*09e0*/  LOP3.LUT R88, R89, 0x20, RZ, 0x3c, !PT ;  /* 0x0000002059587812 */ /* 0x000fe200078e3cff */
[----:B-1----:R-:W-:Y:S06]  /*09f0*/  @P4 BRA `(.L_x_5) ;  /* 0x0000000000184947 */ /* 0x002fec0003800000 */
[----:B------:R-:W-:Y:S01]  /*0a00*/  ELECT P0, URZ, PT ;  /* 0x0000000000ff782f */ /* 0x000fe20003800000 */
[----:B------:R-:W-:Y:S01]  /*0a10*/  IMAD.MOV.U32 R3, RZ, RZ, 0x1 ;  /* 0x00000001ff037424 */ /* 0x000fe200078e00ff */
[----:B------:R-:W-:Y:S01]  /*0a20*/  UMOV UR4, 0x40 ;  /* 0x0000004000047882 */ /* 0x000fe20000000000 */
[----:B------:R-:W-:Y:S01]  /*0a30*/  UVIRTCOUNT.DEALLOC.SMPOOL 0x80 ;  /* 0x000000800000784c */ /* 0x000fe20000000000 */
[----:B------:R-:W-:-:S09]  /*0a40*/  ULEA UR4, UR6, UR4, 0x18 ;  /* 0x0000000406047291 */ /* 0x000fd2000f8ec0ff */
[----:B------:R0:W-:Y:S03]  /*0a50*/  @P0 STS.U8 [UR4], R3 ;  /* 0x00000003ff000988 */ /* 0x0001e60008000004 */
.L_x_5:
[----:B------:R-:W-:Y:S01]  /*0a60*/  USHF.L.U32 UR4, UR20, 0x15, URZ ;  /* 0x0000001514047899 */ /* 0x000fe200080006ff */
[C---:B------:R-:W-:Y:S01]  /*0a70*/  LOP3.LUT R87, R89.reuse, 0x40, RZ, 0x3c, !PT ;  /* 0x0000004059577812 */ /* 0x040fe200078e3cff */
[----:B------:R-:W-:Y:S01]  /*0a80*/  ULOP3.LUT UR18, UR20, 0x4, URZ, 0xc0, !UPT ;  /* 0x0000000414127892 */ /* 0x000fe2000f8ec0ff */
[----:B------:R-:W-:Y:S01]  /*0a90*/  LOP3.LUT R86, R89, 0x60, RZ, 0x3c, !PT ;  /* 0x0000006059567812 */ /* 0x000fe200078e3cff */
[----:B------:R-:W-:Y:S01]  /*0aa0*/  ULOP3.LUT UR17, UR4, 0x600000, URZ, 0xc0, !UPT ;  /* 0x0060000004117892 */ /* 0x000fe2000f8ec0ff */
[----:B------:R-:W-:Y:S01]  /*0ab0*/  LOP3.LUT P2, RZ, R2, 0xff, RZ, 0xc0, !PT ;  /* 0x000000ff02ff7812 */ /* 0x000fe2000784c0ff */
[----:B-----5:R1:W-:Y:S01]  /*0ac0*/  STS.U16 [R89+UR10], R18 ;  /* 0x0000001259007988 */ /* 0x0203e2000800040a */
[----:B------:R-:W-:Y:S01]  /*0ad0*/  UMOV UR5, 0x1 ;  /* 0x0000000100057882 */ /* 0x000fe20000000000 */
[----:B------:R-:W-:Y:S01]  /*0ae0*/  UIADD3 UR11, UPT, UPT, UR9, UR17, URZ ;  /* 0x00000011090b7290 */ /* 0x000fe2000fffe0ff */
[----:B------:R-:W-:Y:S01]  /*0af0*/  VIADD R90, R91, 0x80 ;  /* 0x000000805b5a7836 */ /* 0x000fe20000000000 */
[----:B------:R-:W-:Y:S01]  /*0b00*/  STS.U16 [R89+UR10+0x400], R22 ;  /* 0x0004001659007988 */ /* 0x000fe2000800040a */
[----:B------:R-:W-:Y:S01]  /*0b10*/  UIADD3 UR13, UPT, UPT, UR10, 0x4000, URZ ;  /* 0x000040000a0d7890 */ /* 0x000fe2000fffe0ff */
[----:B------:R-:W-:Y:S01]  /*0b20*/  PRMT R4, RZ, 0x7610, R4 ;  /* 0x00007610ff047816 */ /* 0x000fe20000000004 */
[----:B------:R-:W-:Y:S01]  /*0b30*/  ULEA UR11, UR18, UR11, 0x1 ;  /* 0x0000000b120b7291 */ /* 0x000fe2000f8e08ff */
[----:B------:R-:W-:Y:S01]  /*0b40*/  STS.U16 [R88+UR10+0x100], R17 ;  /* 0x0001001158007988 */ /* 0x000fe2000800040a */
[----:B------:R-:W-:-:S02]  /*0b50*/  ISETP.GT.AND P0, PT, R90, RZ, PT ;  /* 0x000000ff5a00720c */ /* 0x000fc40003f04270 */
[----:B------:R-:W-:Y:S01]  /*0b60*/  PRMT R6, RZ, 0x7610, R6 ;  /* 0x00007610ff067816 */ /* 0x000fe20000000006 */
[----:B------:R-:W-:Y:S01]  /*0b70*/  STS.U16 [R88+UR10+0x500], R9 ;  /* 0x0005000958007988 */ /* 0x000fe2000800040a */
[----:B------:R-:W-:Y:S01]  /*0b80*/  VOTEU.ALL UP0, P2 ;  /* 0x0000000000ff7886 */ /* 0x000fe20001000000 */
[----:B------:R-:W-:Y:S01]  /*0b90*/  VOTEU.ALL UP1, P2 ;  /* 0x0000000000ff7886 */ /* 0x000fe20001020000 */
[----:B------:R-:W-:Y:S01]  /*0ba0*/  PRMT R8, RZ, 0x7610, R8 ;  /* 0x00007610ff087816 */ /* 0x000fe20000000008 */
[----:B------:R-:W-:Y:S01]  /*0bb0*/  STS.U16 [R87+UR10+0x200], R20 ;  /* 0x0002001457007988 */ /* 0x000fe2000800040a */
[----:B------:R-:W-:Y:S01]  /*0bc0*/  PRMT R10, RZ, 0x7610, R10 ;  /* 0x00007610ff0a7816 */ /* 0x000fe2000000000a */
[----:B------:R-:W-:-:S04]  /*0bd0*/  @!UP0 UIADD3 UR6, UPT, UPT, -UR5, 0x100000, URZ ;  /* 0x0010000005068890 */ /* 0x000fc8000fffe1ff */
[----:B------:R-:W-:Y:S02]  /*0be0*/  @!UP0 USHF.L.U32 UR7, UR6, 0xb, URZ ;  /* 0x0000000b06078899 */ /* 0x000fe400080006ff */
[----:B------:R-:W-:Y:S01]  /*0bf0*/  @!UP0 USHF.L.U32 UR6, UR6, 0x1, URZ ;  /* 0x0000000106068899 */ /* 0x000fe200080006ff */
[----:B------:R2:W-:Y:S01]  /*0c00*/  STS.U16 [R87+UR10+0x600], R14 ;  /* 0x0006000e57007988 */ /* 0x0005e2000800040a */
[----:B------:R-:W-:Y:S02]  /*0c10*/  PRMT R12, RZ, 0x7610, R12 ;  /* 0x00007610ff0c7816 */ /* 0x000fe4000000000c */
[----:B------:R-:W-:Y:S01]  /*0c20*/  PRMT R16, RZ, 0x7610, R16 ;  /* 0x00007610ff107816 */ /* 0x000fe20000000010 */
[----:B------:R3:W-:Y:S01]  /*0c30*/  STS.U16 [R86+UR10+0x300], R11 ;  /* 0x0003000b56007988 */ /* 0x0007e2000800040a */
[----:B-1----:R-:W-:Y:S02]  /*0c40*/  PRMT R18, RZ, 0x7610, R18 ;  /* 0x00007610ff127816 */ /* 0x002fe40000000012 */
[----:B0-----:R-:W-:Y:S01]  /*0c50*/  P2R R3, PR, RZ, 0x4 ;  /* 0x00000004ff037803 */ /* 0x001fe20000000000 */
[----:B------:R3:W-:Y:S01]  /*0c60*/  STS.U16 [R86+UR10+0x700], R7 ;  /* 0x0007000756007988 */ /* 0x0007e2000800040a */
[----:B--2---:R-:W-:Y:S01]  /*0c70*/  PRMT R14, RZ, 0x7610, R14 ;  /* 0x00007610ff0e7816 */ /* 0x004fe2000000000e */
[----:B------:R-:W-:Y:S01]  /*0c80*/  STTM.x8 tmem[UR11], RZ ;  /* 0x000000ff000079ed */ /* 0x000fe200081c000b */
[----:B------:R-:W0:Y:S02]  /*0c90*/  FENCE.VIEW.ASYNC.T ;  /* 0x00000000000073c6 */ /* 0x000e240000000200 */
[----:B0-----:R-:W-:Y:S06]  /*0ca0*/  BAR.SYNC.DEFER_BLOCKING 0x0 ;  /* 0x0000000000007b1d */ /* 0x001fec0000010000 */
[----:B------:R-:W0:Y:S02]  /*0cb0*/  FENCE.VIEW.ASYNC.S ;  /* 0x00000000000073c6 */ /* 0x000e240000000000 */
[----:B0-----:R0:W1:Y:S02]  /*0cc0*/  @!UP1 SYNCS.EXCH.64 URZ, [UR13], UR6 ;  /* 0x000000060dff95b2 */ /* 0x0010640008000100 */
[----:B-1----:R-:W-:Y:S06]  /*0cd0*/  BAR.SYNC.DEFER_BLOCKING 0x0 ;  /* 0x0000000000007b1d */ /* 0x002fec0000010000 */
[----:B------:R-:W2:Y:S04]  /*0ce0*/  @P0 LDG.E.U16 R4, desc[UR26][R82.64] ;  /* 0x0000001a52040981 */ /* 0x000ea8000c1e1500 */
[----:B------:R-:W4:Y:S04]  /*0cf0*/  @P0 LDG.E.U16 R6, desc[UR26][R80.64] ;  /* 0x0000001a50060981 */ /* 0x000f28000c1e1500 */
[----:B------:R-:W3:Y:S04]  /*0d00*/  @P0 LDG.E.U16 R8, desc[UR26][R74.64] ;  /* 0x0000001a4a080981 */ /* 0x000ee8000c1e1500 */
[----:B------:R-:W3:Y:S04]  /*0d10*/  @P0 LDG.E.U16 R10, desc[UR26][R78.64] ;  /* 0x0000001a4e0a0981 */ /* 0x000ee8000c1e1500 */
[----:B------:R-:W3:Y:S04]  /*0d20*/  @P0 LDG.E.U16 R12, desc[UR26][R72.64] ;  /* 0x0000001a480c0981 */ /* 0x000ee8000c1e1500 */
[----:B------:R-:W3:Y:S04]  /*0d30*/  @P0 LDG.E.U16 R14, desc[UR26][R70.64] ;  /* 0x0000001a460e0981 */ /* 0x000ee8000c1e1500 */
[----:B------:R-:W3:Y:S04]  /*0d40*/  @P0 LDG.E.U16 R16, desc[UR26][R68.64] ;  /* 0x0000001a44100981 */ /* 0x000ee8000c1e1500 */
[----:B------:R-:W3:Y:S01]  /*0d50*/  @P0 LDG.E.U16 R18, desc[UR26][R76.64] ;  /* 0x0000001a4c120981 */ /* 0x000ee2000c1e1500 */
[----:B------:R-:W-:Y:S01]  /*0d60*/  SHF.R.S32.HI R3, RZ, 0x6, R2 ;  /* 0x00000006ff037819 */ /* 0x000fe20000011402 */
[----:B------:R-:W-:Y:S01]  /*0d70*/  VOTEU.ALL UP1, P2 ;  /* 0x0000000000ff7886 */ /* 0x000fe20001020000 */
[----:B0-----:R-:W-:-:S04]  /*0d80*/  @!UP0 UIADD3 UR6, UPT, UPT, -UR5, 0x100000, URZ ;  /* 0x0010000005068890 */ /* 0x001fc8000fffe1ff */
[----:B------:R-:W-:Y:S02]  /*0d90*/  @!UP0 USHF.L.U32 UR7, UR6, 0xb, URZ ;  /* 0x0000000b06078899 */ /* 0x000fe400080006ff */
[----:B------:R-:W-:Y:S02]  /*0da0*/  @!UP0 USHF.L.U32 UR6, UR6, 0x1, URZ ;  /* 0x0000000106068899 */ /* 0x000fe400080006ff */
[----:B------:R-:W-:Y:S01]  /*0db0*/  UIADD3 UR28, UPT, UPT, UR9, 0x10, URZ ;  /* 0x00000010091c7890 */ /* 0x000fe2000fffe0ff */
[----:B------:R-:W-:Y:S01]  /*0dc0*/  SGXT R3, R3, 0x1 ;  /* 0x000000010303781a */ /* 0x000fe20000000200 */
[----:B------:R-:W-:Y:S02]  /*0dd0*/  UIADD3 UR16, UPT, UPT, UR10, 0x2000, URZ ;  /* 0x000020000a107890 */ /* 0x000fe4000fffe0ff */
[----:B------:R-:W-:-:S04]  /*0de0*/  @!UP0 UIADD3 UR4, UPT, UPT, -UR5, 0x100000, URZ ;  /* 0x0010000005048890 */ /* 0x000fc8000fffe1ff */
[----:B------:R-:W-:Y:S02]  /*0df0*/  @!UP0 USHF.L.U32 UR5, UR4, 0xb, URZ ;  /* 0x0000000b04058899 */ /* 0x000fe400080006ff */
[----:B------:R-:W-:Y:S02]  /*0e00*/  @!UP0 USHF.L.U32 UR4, UR4, 0x1, URZ ;  /* 0x0000000104048899 */ /* 0x000fe400080006ff */
[----:B------:R-:W-:Y:S01]  /*0e10*/  UIADD3 UR12, UPT, UPT, UR17, UR28, URZ ;  /* 0x0000001c110c7290 */ /* 0x000fe2000fffe0ff */
[----:B------:R-:W-:Y:S02]  /*0e20*/  LOP3.LUT R20, R3, 0x90, RZ, 0xc0, !PT ;  /* 0x0000009003147812 */ /* 0x000fe400078ec0ff */
[----:B------:R-:W-:Y:S01]  /*0e30*/  ISETP.EQ.U32.AND P1, PT, RZ, UR20, P0 ;  /* 0x00000014ff007c0c */ /* 0x000fe20008722070 */
[----:B------:R-:W-:Y:S01]  /*0e40*/  ULEA UR12, UR18, UR12, 0x12 ;  /* 0x0000000c120c7291 */ /* 0x000fe2000f8e90ff */
[----:B------:R-:W-:Y:S01]  /*0e50*/  LOP3.LUT R85, R20, 0x17e, R85, 0x78, !PT ;  /* 0x0000017e14557812 */ /* 0x000fe200078e7855 */
[----:B------:R0:W1:Y:S01]  /*0e60*/  @!UP1 SYNCS.EXCH.64 URZ, [UR10+0x4008], UR6 ;  /* 0x004008060aff95b2 */ /* 0x0000620008000100 */
[----:B------:R-:W-:-:S03]  /*0e70*/  VOTEU.ALL UP1, P2 ;  /* 0x0000000000ff7886 */ /* 0x000fc60001020000 */
[----:B--2---:R0:W-:Y:S04]  /*0e80*/  STS.U16 [R85+UR10+0x1000], R4 ;  /* 0x0010000455007988 */ /* 0x0041e8000800040a */
[----:B----4-:R0:W-:Y:S04]  /*0e90*/  STS.U16 [R85+UR10+0x1200], R6 ;  /* 0x0012000655007988 */ /* 0x0101e8000800040a */
[----:B---3--:R0:W-:Y:S04]  /*0ea0*/  STS.U16 [R85+UR10+0x1400], R8 ;  /* 0x0014000855007988 */ /* 0x0081e8000800040a */
[----:B------:R0:W-:Y:S04]  /*0eb0*/  STS.U16 [R85+UR10+0x1600], R10 ;  /* 0x0016000a55007988 */ /* 0x0001e8000800040a */
[----:B------:R0:W-:Y:S04]  /*0ec0*/  STS.U16 [R85+UR10+0x1800], R12 ;  /* 0x0018000c55007988 */ /* 0x0001e8000800040a */
[----:B------:R0:W-:Y:S04]  /*0ed0*/  STS.U16 [R85+UR10+0x1a00], R14 ;  /* 0x001a000e55007988 */ /* 0x0001e8000800040a */
[----:B------:R0:W-:Y:S04]  /*0ee0*/  STS.U16 [R85+UR10+0x1c00], R16 ;  /* 0x001c001055007988 */ /* 0x0001e8000800040a */
[----:B------:R0:W-:Y:S01]  /*0ef0*/  STS.U16 [R85+UR10+0x1e00], R18 ;  /* 0x001e001255007988 */ /* 0x0001e2000800040a */
[----:B-1----:R1:W-:Y:S06]  /*0f00*/  MEMBAR.ALL.CTA ;  /* 0x0000000000007992 */ /* 0x0023ec0000008000 */
[----:B-1----:R-:W-:Y:S04]  /*0f10*/  FENCE.VIEW.ASYNC.S ;  /* 0x00000000000073c6 */ /* 0x002fe80000000000 */
[----:B------:R-:W1:Y:S02]  /*0f20*/  FENCE.VIEW.ASYNC.S ;  /* 0x00000000000073c6 */ /* 0x000e640000000000 */
[----:B-1----:R0:W1:Y:S02]  /*0f30*/  @!UP1 SYNCS.EXCH.64 URZ, [UR10+0x2000], UR4 ;  /* 0x002000040aff95b2 */ /* 0x0020640008000100 */
[----:B-1----:R-:W-:Y:S06]  /*0f40*/  BAR.SYNC.DEFER_BLOCKING 0x0 ;  /* 0x0000000000007b1d */ /* 0x002fec0000010000 */
[----:B0-----:R-:W-:Y:S05]  /*0f50*/  @!P1 BRA `(.L_x_6) ;  /* 0x0000000000409947 */ /* 0x001fea0003800000 */
[----:B------:R-:W-:Y:S02]  /*0f60*/  USHF.R.U32.HI UR6, URZ, 0x4, UR10 ;  /* 0x00000004ff067899 */ /* 0x000fe4000801160a */
[----:B------:R-:W-:Y:S02]  /*0f70*/  UIADD3 UR4, UPT, UPT, UR10, 0x1000, URZ ;  /* 0x000010000a047890 */ /* 0x000fe4000fffe0ff */
[----:B------:R-:W-:Y:S02]  /*0f80*/  USGXT.U32 UR6, UR6, 0xe ;  /* 0x0000000e0606789a */ /* 0x000fe40008000000 */
[----:B------:R-:W-:Y:S02]  /*0f90*/  USHF.R.U32.HI UR4, URZ, 0x4, UR4 ;  /* 0x00000004ff047899 */ /* 0x000fe40008011604 */
[----:B------:R-:W-:Y:S02]  /*0fa0*/  ULOP3.LUT UR6, UR6, 0x800000, URZ, 0xfc, !UPT ;  /* 0x0080000006067892 */ /* 0x000fe4000f8efcff */
[----:B------:R-:W-:Y:S01]  /*0fb0*/  USGXT.U32 UR14, UR4, 0xe ;  /* 0x0000000e040e789a */ /* 0x000fe20008000000 */
[----:B------:R-:W-:-:S02]  /*0fc0*/  UMOV UR5, URZ ;  /* 0x000000ff00057c82 */ /* 0x000fc40008000000 */
[----:B------:R-:W-:Y:S01]  /*0fd0*/  UMOV UR4, UR16 ;  /* 0x0000001000047c82 */ /* 0x000fe20008000000 */
[----:B------:R-:W-:Y:S01]  /*0fe0*/  UMOV UR22, 0x0 ;  /* 0x0000000000167882 */ /* 0x000fe20000000000 */
[----:B------:R-:W-:Y:S01]  /*0ff0*/  UMOV UR23, 0x8208010 ;  /* 0x0820801000177882 */ /* 0x000fe20000000000 */
[----:B------:R-:W-:Y:S01]  /*1000*/  UMOV UR7, 0x40004040 ;  /* 0x4000404000077882 */ /* 0x000fe20000000000 */
[----:B------:R-:W-:Y:S01]  /*1010*/  UMOV UR15, 0xc0004010 ;  /* 0xc0004010000f7882 */ /* 0x000fe20000000000 */
[----:B------:R-:W-:Y:S01]  /*1020*/  UMOV UR4, UR4 ;  /* 0x0000000400047c82 */ /* 0x000fe20008000000 */
[----:B------:R0:W-:Y:S01]  /*1030*/  UTCHMMA gdesc[UR6], gdesc[UR14], tmem[UR28], tmem[UR22], idesc[UR23], !UPT ;  /* 0x00ff160e060075ea */ /* 0x0001e2000f80001c */
[----:B------:R0:W-:Y:S01]  /*1040*/  UTCBAR [UR4], URZ ;  /* 0x000000ff040073e9 */ /* 0x0001e200080000ff */
[----:B------:R-:W-:Y:S02]  /*1050*/  NOP ;  /* 0x0000000000007918 */ /* 0x000fe40000000000 */
.L_x_6:
[----:B------:R-:W-:Y:S05]  /*1060*/  @!P0 BRA `(.L_x_7) ;  /* 0x0000000000088947 */ /* 0x000fea0003800000 */
[----:B------:R-:W1:Y:S02]  /*1070*/  SYNCS.PHASECHK.TRANS64.TRYWAIT P2, [UR10+0x2000], RZ ;  /* 0x002000ffff0075a7 */ /* 0x000e64000804110a */
[----:B-1----:R-:W-:Y:S05]  /*1080*/  @!P2 BRA `(.L_x_8) ;  /* 0x0000007400a0a947 */ /* 0x002fea0003800000 */
.L_x_7:
[----:B------:R-:W-:Y:S01]  /*1090*/  BAR.SYNC.DEFER_BLOCKING 0x0 ;  /* 0x0000000000007b1d */ /* 0x000fe20000010000 */
[C---:B------:R-:W-:Y:S01]  /*10a0*/  LOP3.LUT R3, R2.reuse, 0x6f, RZ, 0xc0, !PT ;  /* 0x0000006f02037812 */ /* 0x040fe200078ec0ff */
[C---:B------:R-:W-:Y:S01]  /*10b0*/  IMAD.SHL.U32 R93, R2.reuse, 0x4, RZ ;  /* 0x00000004025d7824 */ /* 0x040fe200078e00ff */
[----:B------:R-:W-:Y:S02]  /*10c0*/  LOP3.LUT R84, R2, 0x80, RZ, 0xc0, !PT ;  /* 0x0000008002547812 */ /* 0x000fe400078ec0ff */
[----:B------:R-:W-:Y:S01]  /*10d0*/  SHF.R.U32.HI R102, RZ, 0x1, R2 ;  /* 0x00000001ff667819 */ /* 0x000fe20000011602 */
[----:B0-----:R-:W0:Y:S01]  /*10e0*/  LDCU UR4, c[0x0][0x3a8] ;  /* 0x00007500ff0477ac */ /* 0x001e220008000800 */
[----:B------:R-:W-:Y:S01]  /*10f0*/  LEA.HI R94, R84, R3, RZ, 0x1d ;  /* 0x00000003545e7211 */ /* 0x000fe200078fe8ff */
[----:B------:R-:W-:Y:S01]  /*1100*/  LDTM.16dp32bit_t0_t15.x64 R4, tmem[UR12] ;  /* 0x0000000c000479ee */ /* 0x000fe20008b00000 */
[----:B------:R-:W0:Y:S01]  /*1110*/  LDTM.16dp32bit_t16_t31.x64 R4, tmem[UR12+0x40] ;  /* 0x0000400c000479ee */ /* 0x000e220008b20000 */
[----:B------:R-:W-:Y:S01]  /*1120*/  LOP3.LUT R84, R93, 0x40, RZ, 0xc0, !PT ;  /* 0x000000405d547812 */ /* 0x000fe200078ec0ff */
[----:B------:R-:W1:Y:S01]  /*1130*/  LDCU.64 UR6, c[0x0][0x3d0] ;  /* 0x00007a00ff0677ac */ /* 0x000e620008000a00 */
[----:B------:R-:W2:Y:S01]  /*1140*/  LDC R107, c[0x0][0x3d8] ;  /* 0x0000f600ff6b7b82 */ /* 0x000ea20000000800 */
[----:B------:R-:W-:Y:S01]  /*1150*/  IMAD.IADD R3, R91, 0x1, R94 ;  /* 0x000000015b037824 */ /* 0x000fe200078e025e */
[----:B------:R-:W-:-:S02]  /*1160*/  LOP3.LUT R94, R84, 0x2, RZ, 0xfc, !PT ;  /* 0x00000002545e7812 */ /* 0x000fc400078efcff */
[C---:B------:R-:W-:Y:S02]  /*1170*/  LOP3.LUT R96, R84.reuse, 0x3, RZ, 0xfc, !PT ;  /* 0x0000000354607812 */ /* 0x040fe400078efcff */
[C---:B------:R-:W-:Y:S02]  /*1180*/  ISETP.GE.AND P4, PT, R3.reuse, R94, PT ;  /* 0x0000005e0300720c */ /* 0x040fe40003f86270 */
[C---:B------:R-:W-:Y:S02]  /*1190*/  LOP3.LUT R98, R84.reuse, 0x4, RZ, 0xfc, !PT ;  /* 0x0000000454627812 */ /* 0x040fe400078efcff */
[C---:B------:R-:W-:Y:S02]  /*11a0*/  ISETP.GE.AND P3, PT, R3.reuse, R96, PT ;  /* 0x000000600300720c */ /* 0x040fe40003f66270 */
[----:B------:R-:W-:Y:S02]  /*11b0*/  ISETP.GE.AND P2, PT, R3, R98, PT ;  /* 0x000000620300720c */ /* 0x000fe40003f46270 */
[----:B------:R-:W-:-:S02]  /*11c0*/  LOP3.LUT R94, R84, 0x6, RZ, 0xfc, !PT ;  /* 0x00000006545e7812 */ /* 0x000fc400078efcff */
[----:B------:R-:W-:Y:S01]  /*11d0*/  LOP3.LUT P5, RZ, R2, 0xff, RZ, 0xc0, !PT ;  /* 0x000000ff02ff7812 */ /* 0x000fe200078ac0ff */
[----:B-1----:R-:W-:Y:S01]  /*11e0*/  UIMAD UR6, UR8, UR6, URZ ;  /* 0x00000006080672a4 */ /* 0x002fe2000f8e02ff */
[----:B------:R-:W-:Y:S02]  /*11f0*/  PRMT R120, RZ, 0x7610, R120 ;  /* 0x00007610ff787816 */ /* 0x000fe40000000078 */
[----:B------:R-:W-:Y:S01]  /*1200*/  PRMT R122, RZ, 0x7610, R122 ;  /* 0x00007610ff7a7816 */ /* 0x000fe2000000007a */
[----:B0-----:R-:W-:Y:S01]  /*1210*/  FMUL R97, R6, UR4 ;  /* 0x0000000406617c20 */ /* 0x001fe20008400000 */
[----:B------:R-:W-:Y:S01]  /*1220*/  LOP3.LUT R6, R84, 0x5, RZ, 0xfc, !PT ;  /* 0x0000000554067812 */ /* 0x000fe200078efcff */
[----:B------:R-:W-:Y:S01]  /*1230*/  FMUL R7, R7, UR4 ;  /* 0x0000000407077c20 */ /* 0x000fe20008400000 */
[----:B------:R-:W-:Y:S01]  /*1240*/  FMUL R95, R8, UR4 ;  /* 0x00000004085f7c20 */ /* 0x000fe20008400000 */
[----:B------:R-:W-:Y:S01]  /*1250*/  FMUL R9, R9, UR4 ;  /* 0x0000000409097c20 */ /* 0x000fe20008400000 */
[----:B------:R-:W-:Y:S01]  /*1260*/  FSEL R97, R97, -INF , P4 ;  /* 0xff80000061617808 */ /* 0x000fe20002000000 */
[----:B------:R-:W-:Y:S01]  /*1270*/  FMUL R10, R10, UR4 ;  /* 0x000000040a0a7c20 */ /* 0x000fe20008400000 */
[----:B------:R-:W-:Y:S01]  /*1280*/  ISETP.GE.AND P4, PT, R3, R6, PT ;  /* 0x000000060300720c */ /* 0x000fe20003f86270 */
[----:B------:R-:W-:Y:S01]  /*1290*/  FMUL R15, R15, UR4 ;  /* 0x000000040f0f7c20 */ /* 0x000fe20008400000 */
[C---:B------:R-:W-:Y:S01]  /*12a0*/  LOP3.LUT R6, R84.reuse, 0x7, RZ, 0xfc, !PT ;  /* 0x0000000754067812 */ /* 0x040fe200078efcff */
[----:B------:R-:W-:Y:S01]  /*12b0*/  FMUL R17, R17, UR4 ;  /* 0x0000000411117c20 */ /* 0x000fe20008400000 */
[----:B------:R-:W-:Y:S01]  /*12c0*/  FSEL R96, R7, -INF , P3 ;  /* 0xff80000007607808 */ /* 0x000fe20001800000 */
[----:B------:R-:W-:Y:S01]  /*12d0*/  FMUL R7, R13, UR4 ;  /* 0x000000040d077c20 */ /* 0x000fe20008400000 */
[----:B------:R-:W-:Y:S01]  /*12e0*/  LOP3.LUT R8, R84, 0x8, RZ, 0xfc, !PT ;  /* 0x0000000854087812 */ /* 0x000fe200078efcff */
[----:B------:R-:W-:Y:S01]  /*12f0*/  FMUL R13, R18, UR4 ;  /* 0x00000004120d7c20 */ /* 0x000fe20008400000 */
[----:B------:R-:W-:Y:S01]  /*1300*/  ISETP.GE.AND P3, PT, R3, R94, PT ;  /* 0x0000005e0300720c */ /* 0x000fe20003f66270 */
[----:B------:R-:W-:Y:S01]  /*1310*/  FMUL R19, R19, UR4 ;  /* 0x0000000413137c20 */ /* 0x000fe20008400000 */
[----:B------:R-:W-:Y:S01]  /*1320*/  FSEL R95, R95, -INF , P2 ;  /* 0xff8000005f5f7808 */ /* 0x000fe20001000000 */
[----:B------:R-:W-:Y:S01]  /*1330*/  FMUL R21, R21, UR4 ;  /* 0x0000000415157c20 */ /* 0x000fe20008400000 */
[----:B------:R-:W-:Y:S01]  /*1340*/  ISETP.GE.AND P2, PT, R3, R6, PT ;  /* 0x000000060300720c */ /* 0x000fe20003f46270 */
[----:B------:R-:W-:Y:S01]  /*1350*/  FMUL R23, R23, UR4 ;  /* 0x0000000417177c20 */ /* 0x000fe20008400000 */
[----:B------:R-:W-:Y:S01]  /*1360*/  FSEL R94, R9, -INF , P4 ;  /* 0xff800000095e7808 */ /* 0x000fe20002000000 */
[----:B------:R-:W-:Y:S01]  /*1370*/  FMUL R9, R11, UR4 ;  /* 0x000000040b097c20 */ /* 0x000fe20008400000 */
[----:B------:R-:W-:Y:S01]  /*1380*/  LOP3.LUT R6, R84, 0x9, RZ, 0xfc, !PT ;  /* 0x0000000954067812 */ /* 0x000fe200078efcff */
[----:B------:R-:W-:Y:S01]  /*1390*/  FMUL R11, R16, UR4 ;  /* 0x00000004100b7c20 */ /* 0x000fe20008400000 */
[----:B------:R-:W-:Y:S01]  /*13a0*/  ISETP.GE.AND P4, PT, R3, R8, PT ;  /* 0x000000080300720c */ /* 0x000fe20003f86270 */
[----:B------:R-:W-:Y:S01]  /*13b0*/  FMUL R25, R25, UR4 ;  /* 0x0000000419197c20 */ /* 0x000fe20008400000 */
[----:B------:R-:W-:Y:S01]  /*13c0*/  LOP3.LUT R8, R84, 0xa, RZ, 0xfc, !PT ;  /* 0x0000000a54087812 */ /* 0x000fe200078efcff */
[----:B------:R-:W-:Y:S01]  /*13d0*/  FMUL R27, R27, UR4 ;  /* 0x000000041b1b7c20 */ /* 0x000fe20008400000 */
[----:B------:R-:W-:Y:S01]  /*13e0*/  FSEL R93, R10, -INF , P3 ;  /* 0xff8000000a5d7808 */ /* 0x000fe20001800000 */
[----:B------:R-:W-:Y:S01]  /*13f0*/  FMUL R29, R29, UR4 ;  /* 0x000000041d1d7c20 */ /* 0x000fe20008400000 */
[----:B------:R-:W-:Y:S01]  /*1400*/  ISETP.GE.AND P3, PT, R3, R6, PT ;  /* 0x000000060300720c */ /* 0x000fe20003f66270 */
[----:B------:R-:W-:Y:S01]  /*1410*/  FMUL R6, R12, UR4 ;  /* 0x000000040c067c20 */ /* 0x000fe20008400000 */
[----:B------:R-:W-:Y:S01]  /*1420*/  FSEL R9, R9, -INF , P2 ;  /* 0xff80000009097808 */ /* 0x000fe20001000000 */
[----:B------:R-:W-:Y:S01]  /*1430*/  FMUL R31, R31, UR4 ;  /* 0x000000041f1f7c20 */ /* 0x000fe20008400000 */
[----:B------:R-:W-:Y:S01]  /*1440*/  ISETP.GE.AND P2, PT, R3, R8, PT ;  /* 0x000000080300720c */ /* 0x000fe20003f46270 */
[----:B------:R-:W-:Y:S01]  /*1450*/  FMUL R33, R33, UR4 ;  /* 0x0000000421217c20 */ /* 0x000fe20008400000 */
[C---:B------:R-:W-:Y:S01]  /*1460*/  LOP3.LUT R8, R84.reuse, 0xb, RZ, 0xfc, !PT ;  /* 0x0000000b54087812 */ /* 0x040fe200078efcff */
        /* <DEDUP_REMOVED lines=38> */
[----:B--2---:R-:W-:Y:S01]  /*16d0*/  IMAD R92, R92, R107, RZ ;  /* 0x0000006b5c5c7224 */ /* 0x004fe200078e02ff */
[----:B------:R-:W-:Y:S01]  /*16e0*/  FSEL R13, R13, -INF , P4 ;  /* 0xff8000000d0d7808 */ /* 0x000fe20002000000 */
[----:B------:R-:W0:Y:S01]  /*16f0*/  @!P5 SYNCS.CCTL.IV [UR10+0x2000] ;  /* 0x00200000ff00d9b1 */ /* 0x000e22000800000a */
[----:B------:R-:W-:Y:S01]  /*1700*/  ISETP.GE.AND P4, PT, R3, R14, PT ;  /* 0x0000000e0300720c */ /* 0x000fe20003f86270 */
[----:B------:R-:W-:Y:S01]  /*1710*/  NOP ;  /* 0x0000000000007918 */ /* 0x000fe20000000000 */
[----:B------:R-:W-:Y:S01]  /*1720*/  FSEL R14, R19, -INF , P3 ;  /* 0xff800000130e7808 */ /* 0x000fe20001800000 */
[----:B------:R-:W-:Y:S01]  /*1730*/  FMUL R19, R24, UR4 ;  /* 0x0000000418137c20 */ /* 0x000fe20008400000 */
[----:B------:R-:W-:-:S02]  /*1740*/  ISETP.GE.AND P3, PT, R3, R16, PT ;  /* 0x000000100300720c */ /* 0x000fc40003f66270 */
[C---:B------:R-:W-:Y:S02]  /*1750*/  LOP3.LUT R16, R84.reuse, 0x13, RZ, 0xfc, !PT ;  /* 0x0000001354107812 */ /* 0x040fe400078efcff */
[----:B------:R-:W-:Y:S02]  /*1760*/  LOP3.LUT R18, R84, 0x14, RZ, 0xfc, !PT ;  /* 0x0000001454127812 */ /* 0x000fe400078efcff */
[----:B------:R-:W-:Y:S02]  /*1770*/  FSEL R15, R15, -INF , P2 ;  /* 0xff8000000f0f7808 */ /* 0x000fe40001000000 */
[----:B------:R-:W-:Y:S02]  /*1780*/  ISETP.GE.AND P2, PT, R3, R16, PT ;  /* 0x000000100300720c */ /* 0x000fe40003f46270 */
        /* <DEDUP_REMOVED lines=66> */
[----:B------:R-:W-:Y:S02]  /*1bb0*/  LOP3.LUT R36, R84, 0x27, RZ, 0xfc, !PT ;  /* 0x0000002754247812 */ /* 0x000fe400078efcff */
[----:B------:R-:W-:Y:S02]  /*1bc0*/  FSEL R35, R35, -INF , P3 ;  /* 0xff80000023237808 */ /* 0x000fe40001800000 */
[----:B------:R-:W-:Y:S02]  /*1bd0*/  ISETP.GE.AND P3, PT, R3, R36, PT ;  /* 0x000000240300720c */ /* 0x000fe40003f66270 */
[----:B------:R-:W-:Y:S02]  /*1be0*/  FSEL R37, R37, -INF , P4 ;  /* 0xff80000025257808 */ /* 0x000fe40002000000 */
[----:B------:R-:W-:Y:S02]  /*1bf0*/  FSEL R4, R43, -INF , P3 ;  /* 0xff8000002b047808 */ /* 0x000fe40001800000 */
[----:B------:R-:W-:-:S02]  /*1c00*/  ISETP.GE.AND P4, PT, R3, R84, PT ;  /* 0x000000540300720c */ /* 0x000fc40003f86270 */
[----:B------:R-:W-:Y:S02]  /*1c10*/  ISETP.GT.AND P3, PT, R3, R84, PT ;  /* 0x000000540300720c */ /* 0x000fe40003f64270 */
[----:B------:R-:W-:Y:S02]  /*1c20*/  FSEL R98, R39, -INF , P4 ;  /* 0xff80000027627808 */ /* 0x000fe40002000000 */
[----:B------:R-:W-:Y:S01]  /*1c30*/  FSEL R100, R5, -INF , P3 ;  /* 0xff80000005647808 */ /* 0x000fe20001800000 */
[----:B------:R-:W-:Y:S01]  /*1c40*/  FMUL R5, R44, UR4 ;  /* 0x000000042c057c20 */ /* 0x000fe20008400000 */
[----:B------:R-:W-:Y:S02]  /*1c50*/  FSEL R36, R41, -INF , P2 ;  /* 0xff80000029247808 */ /* 0x000fe40001000000 */
[----:B------:R-:W-:Y:S02]  /*1c60*/  FMNMX3 R39, R98, R100, R97, !PT ;  /* 0x0000006462277276 */ /* 0x000fe40007800061 */
[----:B------:R-:W-:-:S02]  /*1c70*/  LOP3.LUT R38, R84, 0x28, RZ, 0xfc, !PT ;  /* 0x0000002854267812 */ /* 0x000fc400078efcff */
[----:B------:R-:W-:Y:S02]  /*1c80*/  FMNMX3 R39, R39, R96, R95, !PT ;  /* 0x0000006027277276 */ /* 0x000fe4000780005f */
[----:B------:R-:W-:Y:S02]  /*1c90*/  ISETP.GE.AND P2, PT, R3, R38, PT ;  /* 0x000000260300720c */ /* 0x000fe40003f46270 */
[----:B------:R-:W-:Y:S01]  /*1ca0*/  FMNMX3 R41, R39, R94, R93, !PT ;  /* 0x0000005e27297276 */ /* 0x000fe2000780005d */
[----:B------:R-:W-:Y:S01]  /*1cb0*/  FMUL R39, R46, UR4 ;  /* 0x000000042e277c20 */ /* 0x000fe20008400000 */
[----:B------:R-:W-:Y:S02]  /*1cc0*/  LOP3.LUT R38, R84, 0x29, RZ, 0xfc, !PT ;  /* 0x0000002954267812 */ /* 0x000fe400078efcff */
[----:B------:R-:W-:Y:S02]  /*1cd0*/  FMNMX3 R41, R41, R9, R6, !PT ;  /* 0x0000000929297276 */ /* 0x000fe40007800006 */
[----:B------:R-:W-:-:S02]  /*1ce0*/  ISETP.GE.AND P4, PT, R3, R38, PT ;  /* 0x000000260300720c */ /* 0x000fc40003f86270 */
[----:B------:R-:W-:Y:S01]  /*1cf0*/  FMNMX3 R43, R41, R7, R8, !PT ;  /* 0x00000007292b7276 */ /* 0x000fe20007800008 */
[----:B------:R-:W-:Y:S01]  /*1d00*/  FMUL R41, R48, UR4 ;  /* 0x0000000430297c20 */ /* 0x000fe20008400000 */
[C---:B------:R-:W-:Y:S02]  /*1d10*/  LOP3.LUT R38, R84.reuse, 0x2b, RZ, 0xfc, !PT ;  /* 0x0000002b54267812 */ /* 0x040fe400078efcff */
[----:B------:R-:W-:Y:S02]  /*1d20*/  FMNMX3 R43, R43, R10, R11, !PT ;  /* 0x0000000a2b2b7276 */ /* 0x000fe4000780000b */
[----:B------:R-:W-:Y:S02]  /*1d30*/  LOP3.LUT R40, R84, 0x2a, RZ, 0xfc, !PT ;  /* 0x0000002a54287812 */ /* 0x000fe400078efcff */
[----:B------:R-:W-:Y:S02]  /*1d40*/  FMNMX3 R43, R43, R12, R13, !PT ;  /* 0x0000000c2b2b7276 */ /* 0x000fe4000780000d */
[----:B------:R-:W-:-:S02]  /*1d50*/  FSEL R5, R5, -INF , P2 ;  /* 0xff80000005057808 */ /* 0x000fc40001000000 */
[----:B------:R-:W-:Y:S02]  /*1d60*/  ISETP.GE.AND P2, PT, R3, R38, PT ;  /* 0x000000260300720c */ /* 0x000fe40003f46270 */
[----:B------:R-:W-:Y:S02]  /*1d70*/  FSEL R38, R45, -INF , P4 ;  /* 0xff8000002d267808 */ /* 0x000fe40002000000 */
[----:B------:R-:W-:Y:S02]  /*1d80*/  ISETP.GE.AND P3, PT, R3, R40, PT ;  /* 0x000000280300720c */ /* 0x000fe40003f66270 */
[----:B------:R-:W-:Y:S01]  /*1d90*/  FMNMX3 R45, R43, R14, R15, !PT ;  /* 0x0000000e2b2d7276 */ /* 0x000fe2000780000f */
[----:B------:R-:W-:Y:S01]  /*1da0*/  FMUL R43, R50, UR4 ;  /* 0x00000004322b7c20 */ /* 0x000fe20008400000 */
[----:B------:R-:W-:Y:S02]  /*1db0*/  LOP3.LUT R40, R84, 0x2c, RZ, 0xfc, !PT ;  /* 0x0000002c54287812 */ /* 0x000fe400078efcff */
[----:B------:R-:W-:-:S02]  /*1dc0*/  FMNMX3 R45, R45, R16, R17, !PT ;  /* 0x000000102d2d7276 */ /* 0x000fc40007800011 */
[----:B------:R-:W-:Y:S02]  /*1dd0*/  ISETP.GE.AND P4, PT, R3, R40, PT ;  /* 0x000000280300720c */ /* 0x000fe40003f86270 */
[C---:B------:R-:W-:Y:S02]  /*1de0*/  LOP3.LUT R40, R84.reuse, 0x2d, RZ, 0xfc, !PT ;  /* 0x0000002d54287812 */ /* 0x040fe400078efcff */
[----:B------:R-:W-:Y:S02]  /*1df0*/  FMNMX3 R45, R45, R18, R19, !PT ;  /* 0x000000122d2d7276 */ /* 0x000fe40007800013 */
[----:B------:R-:W-:Y:S02]  /*1e00*/  LOP3.LUT R42, R84, 0x2e, RZ, 0xfc, !PT ;  /* 0x0000002e542a7812 */ /* 0x000fe400078efcff */
[----:B------:R-:W-:Y:S02]  /*1e10*/  FSEL R39, R39, -INF , P3 ;  /* 0xff80000027277808 */ /* 0x000fe40001800000 */
[----:B------:R-:W-:-:S02]  /*1e20*/  ISETP.GE.AND P3, PT, R3, R40, PT ;  /* 0x000000280300720c */ /* 0x000fc40003f66270 */
[----:B------:R-:W-:Y:S02]  /*1e30*/  FSEL R40, R47, -INF , P2 ;  /* 0xff8000002f287808 */ /* 0x000fe40001000000 */
[----:B------:R-:W-:Y:S01]  /*1e40*/  FMNMX3 R47, R45, R20, R21, !PT ;  /* 0x000000142d2f7276 */ /* 0x000fe20007800015 */
[----:B------:R-:W-:Y:S01]  /*1e50*/  FMUL R45, R52, UR4 ;  /* 0x00000004342d7c20 */ /* 0x000fe20008400000 */
[----:B------:R-:W-:Y:S02]  /*1e60*/  ISETP.GE.AND P2, PT, R3, R42, PT ;  /* 0x0000002a0300720c */ /* 0x000fe40003f46270 */
[----:B------:R-:W-:Y:S02]  /*1e70*/  LOP3.LUT R42, R84, 0x2f, RZ, 0xfc, !PT ;  /* 0x0000002f542a7812 */ /* 0x000fe400078efcff */
[----:B------:R-:W-:Y:S02]  /*1e80*/  FMNMX3 R47, R47, R22, R23, !PT ;  /* 0x000000162f2f7276 */ /* 0x000fe40007800017 */
[----:B------:R-:W-:-:S02]  /*1e90*/  FSEL R41, R41, -INF , P4 ;  /* 0xff80000029297808 */ /* 0x000fc40002000000 */
[----:B------:R-:W-:Y:S02]  /*1ea0*/  ISETP.GE.AND P4, PT, R3, R42, PT ;  /* 0x0000002a0300720c */ /* 0x000fe40003f86270 */
[----:B------:R-:W-:Y:S02]  /*1eb0*/  FSEL R42, R49, -INF , P3 ;  /* 0xff800000312a7808 */ /* 0x000fe40001800000 */
[----:B------:R-:W-:Y:S01]  /*1ec0*/  FMNMX3 R49, R47, R24, R25, !PT ;  /* 0x000000182f317276 */ /* 0x000fe20007800019 */
[----:B------:R-:W-:Y:S01]  /*1ed0*/  FMUL R47, R54, UR4 ;  /* 0x00000004362f7c20 */ /* 0x000fe20008400000 */
[----:B------:R-:W-:Y:S02]  /*1ee0*/  LOP3.LUT R44, R84, 0x30, RZ, 0xfc, !PT ;  /* 0x00000030542c7812 */ /* 0x000fe400078efcff */
[----:B------:R-:W-:Y:S02]  /*1ef0*/  FMNMX3 R49, R49, R26, R27, !PT ;  /* 0x0000001a31317276 */ /* 0x000fe4000780001b */
[----:B------:R-:W-:-:S02]  /*1f00*/  ISETP.GE.AND P3, PT, R3, R44, PT ;  /* 0x0000002c0300720c */ /* 0x000fc40003f66270 */
[----:B------:R-:W-:Y:S02]  /*1f10*/  FMNMX3 R49, R49, R28, R29, !PT ;  /* 0x0000001c31317276 */ /* 0x000fe4000780001d */
[C---:B------:R-:W-:Y:S02]  /*1f20*/  LOP3.LUT R44, R84.reuse, 0x31, RZ, 0xfc, !PT ;  /* 0x00000031542c7812 */ /* 0x040fe400078efcff */
[----:B------:R-:W-:Y:S02]  /*1f30*/  FMNMX3 R49, R49, R30, R31, !PT ;  /* 0x0000001e31317276 */ /* 0x000fe4000780001f */
[----:B------:R-:W-:Y:S02]  /*1f40*/  LOP3.LUT R46, R84, 0x32, RZ, 0xfc, !PT ;  /* 0x00000032542e7812 */ /* 0x000fe400078efcff */
[----:B------:R-:W-:Y:S02]  /*1f50*/  FSEL R43, R43, -INF , P2 ;  /* 0xff8000002b2b7808 */ /* 0x000fe40001000000 */
[----:B------:R-:W-:-:S02]  /*1f60*/  ISETP.GE.AND P2, PT, R3, R44, PT ;  /* 0x0000002c0300720c */ /* 0x000fc40003f46270 */
[----:B------:R-:W-:Y:S01]  /*1f70*/  FSEL R44, R51, -INF , P4 ;  /* 0xff800000332c7808 */ /* 0x000fe20002000000 */
[----:B------:R-:W-:Y:S01]  /*1f80*/  FMUL R51, R58, UR4 ;  /* 0x000000043a337c20 */ /* 0x000fe20008400000 */
[----:B------:R-:W-:Y:S02]  /*1f90*/  FMNMX3 R49, R49, R32, R33, !PT ;  /* 0x0000002031317276 */ /* 0x000fe40007800021 */
[----:B------:R-:W-:Y:S02]  /*1fa0*/  ISETP.GE.AND P4, PT, R3, R46, PT ;  /* 0x0000002e0300720c */ /* 0x000fe40003f86270 */
[C---:B------:R-:W-:Y:S02]  /*1fb0*/  LOP3.LUT R46, R84.reuse, 0x33, RZ, 0xfc, !PT ;  /* 0x00000033542e7812 */ /* 0x040fe400078efcff */
[----:B------:R-:W-:Y:S02]  /*1fc0*/  LOP3.LUT R48, R84, 0x34, RZ, 0xfc, !PT ;  /* 0x0000003454307812 */ /* 0x000fe400078efcff */
[----:B------:R-:W-:-:S02]  /*1fd0*/  FMNMX3 R49, R49, R34, R35, !PT ;  /* 0x0000002231317276 */ /* 0x000fc40007800023 */
[----:B------:R-:W-:Y:S02]  /*1fe0*/  FSEL R45, R45, -INF , P3 ;  /* 0xff8000002d2d7808 */ /* 0x000fe40001800000 */
[----:B------:R-:W-:Y:S02]  /*1ff0*/  ISETP.GE.AND P3, PT, R3, R46, PT ;  /* 0x0000002e0300720c */ /* 0x000fe40003f66270 */
[----:B------:R-:W-:Y:S01]  /*2000*/  FSEL R46, R53, -INF , P2 ;  /* 0xff800000352e7808 */ /* 0x000fe20001000000 */
[----:B------:R-:W-:Y:S01]  /*2010*/  FMUL R53, R60, UR4 ;  /* 0x000000043c357c20 */ /* 0x000fe20008400000 */
[----:B------:R-:W-:Y:S02]  /*2020*/  ISETP.GE.AND P2, PT, R3, R48, PT ;  /* 0x000000300300720c */ /* 0x000fe40003f46270 */
[----:B------:R-:W-:Y:S02]  /*2030*/  FMNMX3 R49, R49, R36, R37, !PT ;  /* 0x0000002431317276 */ /* 0x000fe40007800025 */
[----:B------:R-:W-:-:S02]  /*2040*/  LOP3.LUT R48, R84, 0x35, RZ, 0xfc, !PT ;  /* 0x0000003554307812 */ /* 0x000fc400078efcff */
[----:B------:R-:W-:Y:S02]  /*2050*/  LOP3.LUT R50, R84, 0x36, RZ, 0xfc, !PT ;  /* 0x0000003654327812 */ /* 0x000fe400078efcff */
[----:B------:R-:W-:Y:S02]  /*2060*/  FSEL R47, R47, -INF , P4 ;  /* 0xff8000002f2f7808 */ /* 0x000fe40002000000 */
[----:B------:R-:W-:Y:S02]  /*2070*/  FMNMX3 R49, R49, R4, R5, !PT ;  /* 0x0000000431317276 */ /* 0x000fe40007800005 */
[----:B------:R-:W-:Y:S02]  /*2080*/  ISETP.GE.AND P4, PT, R3, R48, PT ;  /* 0x000000300300720c */ /* 0x000fe40003f86270 */
[----:B------:R-:W-:Y:S01]  /*2090*/  FSEL R48, R55, -INF , P3 ;  /* 0xff80000037307808 */ /* 0x000fe20001800000 */
[----:B------:R-:W-:Y:S01]  /*20a0*/  FMUL R55, R62, UR4 ;  /* 0x000000043e377c20 */ /* 0x000fe20008400000 */
[----:B------:R-:W-:Y:S01]  /*20b0*/  ISETP.GE.AND P3, PT, R3, R50, PT ;  /* 0x000000320300720c */ /* 0x000fe20003f66270 */
[----:B------:R-:W-:Y:S01]  /*20c0*/  FMUL R50, R56, UR4 ;  /* 0x0000000438327c20 */ /* 0x000fe20008400000 */
[----:B------:R-:W-:Y:S01]  /*20d0*/  FMNMX3 R49, R49, R38, R39, !PT ;  /* 0x0000002631317276 */ /* 0x000fe20007800027 */
[----:B------:R-:W-:Y:S01]  /*20e0*/  FMUL R62, R66, UR4 ;  /* 0x00000004423e7c20 */ /* 0x000fe20008400000 */
[----:B------:R-:W-:-:S02]  /*20f0*/  LOP3.LUT R52, R84, 0x37, RZ, 0xfc, !PT ;  /* 0x0000003754347812 */ /* 0x000fc400078efcff */
[----:B------:R-:W-:Y:S02]  /*2100*/  LOP3.LUT R54, R84, 0x38, RZ, 0xfc, !PT ;  /* 0x0000003854367812 */ /* 0x000fe400078efcff */
[----:B------:R-:W-:Y:S02]  /*2110*/  FMNMX3 R49, R49, R40, R41, !PT ;  /* 0x0000002831317276 */ /* 0x000fe40007800029 */
[----:B------:R-:W-:Y:S02]  /*2120*/  FSEL R50, R50, -INF , P2 ;  /* 0xff80000032327808 */ /* 0x000fe40001000000 */
[----:B------:R-:W-:Y:S02]  /*2130*/  ISETP.GE.AND P2, PT, R3, R52, PT ;  /* 0x000000340300720c */ /* 0x000fe40003f46270 */
[----:B------:R-:W-:Y:S02]  /*2140*/  FSEL R52, R57, -INF , P4 ;  /* 0xff80000039347808 */ /* 0x000fe40002000000 */
[----:B------:R-:W-:-:S02]  /*2150*/  ISETP.GE.AND P4, PT, R3, R54, PT ;  /* 0x000000360300720c */ /* 0x000fc40003f86270 */
[----:B------:R-:W-:Y:S02]  /*2160*/  FMNMX3 R49, R49, R42, R43, !PT ;  /* 0x0000002a31317276 */ /* 0x000fe4000780002b */
[C---:B------:R-:W-:Y:S02]  /*2170*/  LOP3.LUT R54, R84.reuse, 0x39, RZ, 0xfc, !PT ;  /* 0x0000003954367812 */ /* 0x040fe400078efcff */
[----:B------:R-:W-:Y:S02]  /*2180*/  LOP3.LUT R56, R84, 0x3a, RZ, 0xfc, !PT ;  /* 0x0000003a54387812 */ /* 0x000fe400078efcff */
[----:B------:R-:W-:Y:S02]  /*2190*/  FSEL R51, R51, -INF , P3 ;  /* 0xff80000033337808 */ /* 0x000fe40001800000 */
[----:B------:R-:W-:Y:S02]  /*21a0*/  FMNMX3 R49, R49, R44, R45, !PT ;  /* 0x0000002c31317276 */ /* 0x000fe4000780002d */
[----:B------:R-:W-:-:S02]  /*21b0*/  ISETP.GE.AND P3, PT, R3, R54, PT ;  /* 0x000000360300720c */ /* 0x000fc40003f66270 */
[----:B------:R-:W-:Y:S01]  /*21c0*/  FSEL R54, R59, -INF , P2 ;  /* 0xff8000003b367808 */ /* 0x000fe20001000000 */
[----:B------:R-:W-:Y:S01]  /*21d0*/  FMUL R59, R64, UR4 ;  /* 0x00000004403b7c20 */ /* 0x000fe20008400000 */
[----:B------:R-:W-:Y:S02]  /*21e0*/  ISETP.GE.AND P2, PT, R3, R56, PT ;  /* 0x000000380300720c */ /* 0x000fe40003f46270 */
[C---:B------:R-:W-:Y:S02]  /*21f0*/  LOP3.LUT R56, R84.reuse, 0x3b, RZ, 0xfc, !PT ;  /* 0x0000003b54387812 */ /* 0x040fe400078efcff */
[----:B------:R-:W-:Y:S02]  /*2200*/  FMNMX3 R49, R49, R46, R47, !PT ;  /* 0x0000002e31317276 */ /* 0x000fe4000780002f */
[----:B------:R-:W-:Y:S02]  /*2210*/  LOP3.LUT R58, R84, 0x3c, RZ, 0xfc, !PT ;  /* 0x0000003c543a7812 */ /* 0x000fe400078efcff */
[----:B------:R-:W-:-:S02]  /*2220*/  FSEL R53, R53, -INF , P4 ;  /* 0xff80000035357808 */ /* 0x000fc40002000000 */
[----:B------:R-:W-:Y:S02]  /*2230*/  ISETP.GE.AND P4, PT, R3, R56, PT ;  /* 0x000000380300720c */ /* 0x000fe40003f86270 */
[----:B------:R-:W-:Y:S02]  /*2240*/  FMNMX3 R49, R49, R48, R50, !PT ;  /* 0x0000003031317276 */ /* 0x000fe40007800032 */
[----:B------:R-:W-:Y:S01]  /*2250*/  FSEL R56, R61, -INF , P3 ;  /* 0xff8000003d387808 */ /* 0x000fe20001800000 */
[----:B------:R-:W-:Y:S01]  /*2260*/  FMUL R61, R65, UR4 ;  /* 0x00000004413d7c20 */ /* 0x000fe20008400000 */
[----:B------:R-:W-:Y:S02]  /*2270*/  ISETP.GE.AND P3, PT, R3, R58, PT ;  /* 0x0000003a0300720c */ /* 0x000fe40003f66270 */
[----:B------:R-:W-:Y:S02]  /*2280*/  LOP3.LUT R58, R84, 0x3d, RZ, 0xfc, !PT ;  /* 0x0000003d543a7812 */ /* 0x000fe400078efcff */
[----:B------:R-:W-:-:S02]  /*2290*/  FMNMX3 R49, R49, R52, R51, !PT ;  /* 0x0000003431317276 */ /* 0x000fc40007800033 */
[----:B------:R-:W-:Y:S02]  /*22a0*/  LOP3.LUT R60, R84, 0x3e, RZ, 0xfc, !PT ;  /* 0x0000003e543c7812 */ /* 0x000fe400078efcff */
[----:B------:R-:W-:Y:S02]  /*22b0*/  FSEL R55, R55, -INF , P2 ;  /* 0xff80000037377808 */ /* 0x000fe40001000000 */
[----:B------:R-:W-:Y:S02]  /*22c0*/  ISETP.GE.AND P2, PT, R3, R58, PT ;  /* 0x0000003a0300720c */ /* 0x000fe40003f46270 */
[----:B------:R-:W-:Y:S02]  /*22d0*/  FSEL R58, R63, -INF , P4 ;  /* 0xff8000003f3a7808 */ /* 0x000fe40002000000 */
[----:B------:R-:W-:Y:S02]  /*22e0*/  FMNMX3 R49, R49, R54, R53, !PT ;  /* 0x0000003631317276 */ /* 0x000fe40007800035 */
[----:B------:R-:W-:-:S02]  /*22f0*/  ISETP.GE.AND P4, PT, R3, R60, PT ;  /* 0x0000003c0300720c */ /* 0x000fc40003f86270 */
[----:B------:R-:W-:Y:S02]  /*2300*/  LOP3.LUT R60, R84, 0x3f, RZ, 0xfc, !PT ;  /* 0x0000003f543c7812 */ /* 0x000fe400078efcff */
[----:B------:R-:W-:Y:S02]  /*2310*/  FSEL R59, R59, -INF , P3 ;  /* 0xff8000003b3b7808 */ /* 0x000fe40001800000 */
[----:B------:R-:W-:Y:S02]  /*2320*/  FMNMX3 R49, R49, R56, R55, !PT ;  /* 0x0000003831317276 */ /* 0x000fe40007800037 */
[----:B------:R-:W-:Y:S01]  /*2330*/  ISETP.GE.AND P3, PT, R3, R60, PT ;  /* 0x0000003c0300720c */ /* 0x000fe20003f66270 */
[----:B------:R-:W-:Y:S01]  /*2340*/  FMUL R60, R67, UR4 ;  /* 0x00000004433c7c20 */ /* 0x000fe20008400000 */
[----:B------:R-:W-:Y:S01]  /*2350*/  FSEL R61, R61, -INF , P2 ;  /* 0xff8000003d3d7808 */ /* 0x000fe20001000000 */
[----:B------:R-:W1:Y:S01]  /*2360*/  LDC.64 R66, c[0x0][0x390] ;  /* 0x0000e400ff427b82 */ /* 0x000e620000000a00 */
[----:B------:R-:W-:Y:S01]  /*2370*/  FSEL R62, R62, -INF , P4 ;  /* 0xff8000003e3e7808 */ /* 0x000fe20002000000 */
[----:B------:R-:W-:Y:S01]  /*2380*/  USHF.L.U32 UR4, UR6, 0x1, URZ ;  /* 0x0000000106047899 */ /* 0x000fe200080006ff */
[----:B------:R-:W-:-:S02]  /*2390*/  FMNMX3 R49, R49, R58, R59, !PT ;  /* 0x0000003a31317276 */ /* 0x000fc4000780003b */
[----:B------:R-:W-:Y:S02]  /*23a0*/  FSEL R60, R60, -INF , P3 ;  /* 0xff8000003c3c7808 */ /* 0x000fe40001800000 */
[----:B------:R-:W-:Y:S02]  /*23b0*/  FMNMX3 R49, R49, R61, R62, !PT ;  /* 0x0000003d31317276 */ /* 0x000fe4000780003e */
[----:B------:R-:W-:Y:S02]  /*23c0*/  LOP3.LUT R57, R2, 0x7f, RZ, 0xc0, !PT ;  /* 0x0000007f02397812 */ /* 0x000fe400078ec0ff */
[----:B------:R-:W-:Y:S02]  /*23d0*/  FMNMX R63, R60, R49, !PT ;  /* 0x000000313c3f7209 */ /* 0x000fe40007800000 */
[----:B------:R-:W-:Y:S01]  /*23e0*/  PRMT R113, RZ, 0x7610, R113 ;  /* 0x00007610ff717816 */ /* 0x000fe20000000071 */
[----:B------:R-:W-:Y:S01]  /*23f0*/  IMAD R57, R57, UR7, RZ ;  /* 0x0000000739397c24 */ /* 0x000fe2000f8e02ff */
[----:B------:R-:W-:Y:S01]  /*2400*/  PRMT R119, RZ, 0x7610, R119 ;  /* 0x00007610ff777816 */ /* 0x000fe20000000077 */
[----:B------:R-:W2:Y:S01]  /*2410*/  SHFL.BFLY PT, R64, R63, 0x10, 0x1f ;  /* 0x0e001f003f407f89 */ /* 0x000ea200000e0000 */
[----:B------:R-:W-:-:S02]  /*2420*/  PRMT R116, RZ, 0x7610, R116 ;  /* 0x00007610ff747816 */ /* 0x000fc40000000074 */
[----:B------:R-:W-:Y:S02]  /*2430*/  PRMT R118, RZ, 0x7610, R118 ;  /* 0x00007610ff767816 */ /* 0x000fe40000000076 */
[----:B------:R-:W-:Y:S02]  /*2440*/  PRMT R115, RZ, 0x7610, R115 ;  /* 0x00007610ff737816 */ /* 0x000fe40000000073 */
[----:B------:R-:W-:Y:S02]  /*2450*/  PRMT R117, RZ, 0x7610, R117 ;  /* 0x00007610ff757816 */ /* 0x000fe40000000075 */
[----:B--2---:R-:W-:Y:S01]  /*2460*/  FMNMX3 R49, R63, -INF , R64, !PT ;  /* 0xff8000003f317876 */ /* 0x004fe20007800040 */
[----:B------:R-:W-:Y:S01]  /*2470*/  IMAD.SHL.U32 R63, R57, 0x2, RZ ;  /* 0x00000002393f7824 */ /* 0x000fe200078e00ff */
[----:B------:R-:W-:-:S03]  /*2480*/  SHF.R.U32.HI R64, RZ, 0x2, R2 ;  /* 0x00000002ff407819 */ /* 0x000fc60000011602 */
[--C-:B------:R-:W-:Y:S01]  /*2490*/  FADD R98, R98, -R49.reuse ;  /* 0x8000003162627221 */ /* 0x100fe20000000000 */
[----:B------:R-:W-:Y:S01]  /*24a0*/  LOP3.LUT R65, R64, 0x38, RZ, 0xc0, !PT ;  /* 0x0000003840417812 */ /* 0x000fe200078ec0ff */
[--C-:B------:R-:W-:Y:S01]  /*24b0*/  FADD R100, R100, -R49.reuse ;  /* 0x8000003164647221 */ /* 0x100fe20000000000 */
[----:B-1----:R-:W-:Y:S01]  /*24c0*/  IADD3 R108, P2, P3, R63, UR4, R66 ;  /* 0x000000043f6c7c10 */ /* 0x002fe2000fb5e042 */
[----:B------:R-:W-:Y:S01]  /*24d0*/  IMAD.HI R66, R57, 0x2, RZ ;  /* 0x0000000239427827 */ /* 0x000fe200078e02ff */
[----:B------:R-:W-:Y:S01]  /*24e0*/  LOP3.LUT R65, R65, 0x1f, R2, 0xf8, !PT ;  /* 0x0000001f41417812 */ /* 0x000fe200078ef802 */
[----:B------:R-:W-:Y:S02]  /*24f0*/  UIMAD.WIDE UR4, UR6, 0x2, URZ ;  /* 0x00000002060478a5 */ /* 0x000fe4000f8e02ff */
[----:B------:R-:W-:Y:S01]  /*2500*/  FMUL R98, R98, 1.4426950216293334961 ;  /* 0x3fb8aa3b62627820 */ /* 0x000fe20000400000 */
[----:B------:R-:W-:Y:S01]  /*2510*/  FMUL R64, R100, 1.4426950216293334961 ;  /* 0x3fb8aa3b64407820 */ /* 0x000fe20000400000 */
[----:B------:R-:W-:Y:S01]  /*2520*/  FADD R96, R96, -R49 ;  /* 0x8000003160607221 */ /* 0x000fe20000000000 */
[----:B------:R-:W-:Y:S01]  /*2530*/  IMAD.SHL.U32 R110, R65, 0x10, RZ ;  /* 0x00000010416e7824 */ /* 0x000fe200078e00ff */
[----:B------:R1:W-:Y:S01]  /*2540*/  MUFU.EX2 R63, R98 ;  /* 0x00000062003f7308 */ /* 0x0003e20000000800 */
[----:B------:R-:W-:Y:S01]  /*2550*/  IADD3.X R114, PT, PT, R66, UR5, R67, P2, P3 ;  /* 0x0000000542727c10 */ /* 0x000fe200097e6443 */
[--C-:B------:R-:W-:Y:S01]  /*2560*/  FADD R97, R97, -R49.reuse ;  /* 0x8000003161617221 */ /* 0x100fe20000000000 */
[----:B------:R-:W-:Y:S01]  /*2570*/  FMUL R66, R96, 1.4426950216293334961 ;  /* 0x3fb8aa3b60427820 */ /* 0x000fe20000400000 */
[----:B------:R-:W-:Y:S01]  /*2580*/  LOP3.LUT R57, R110, 0x1b0, RZ, 0xc0, !PT ;  /* 0x000001b06e397812 */ /* 0x000fe200078ec0ff */
[--C-:B------:R-:W-:Y:S01]  /*2590*/  FADD R95, R95, -R49.reuse ;  /* 0x800000315f5f7221 */ /* 0x100fe20000000000 */
[----:B------:R-:W-:Y:S01]  /*25a0*/  FMUL R65, R97, 1.4426950216293334961 ;  /* 0x3fb8aa3b61417820 */ /* 0x000fe20000400000 */
[--C-:B------:R-:W-:Y:S01]  /*25b0*/  FADD R106, R93, -R49.reuse ;  /* 0x800000315d6a7221 */ /* 0x100fe20000000000 */
[----:B------:R-:W-:Y:S01]  /*25c0*/  LOP3.LUT R121, R57, 0x40, R102, 0xf8, !PT ;  /* 0x0000004039797812 */ /* 0x000fe200078ef866 */
[----:B------:R-:W-:Y:S01]  /*25d0*/  IMAD R57, R107, 0x2, R92 ;  /* 0x000000026b397824 */ /* 0x000fe200078e025c */
[-C--:B------:R-:W-:Y:S01]  /*25e0*/  LEA R102, P2, R92, R108.reuse, 0x1 ;  /* 0x0000006c5c667211 */ /* 0x080fe200078408ff */
[----:B------:R-:W-:Y:S01]  /*25f0*/  FMUL R111, R106, 1.4426950216293334961 ;  /* 0x3fb8aa3b6a6f7820 */ /* 0x000fe20000400000 */
[----:B------:R-:W-:Y:S01]  /*2600*/  FADD R9, R9, -R49 ;  /* 0x8000003109097221 */ /* 0x000fe20000000000 */
[----:B------:R-:W-:Y:S01]  /*2610*/  IMAD R67, R107, 0x2, R57 ;  /* 0x000000026b437824 */ /* 0x000fe200078e0239 */
[----:B------:R-:W-:Y:S01]  /*2620*/  LEA R100, P3, R57, R108, 0x1 ;  /* 0x0000006c39647211 */ /* 0x000fe200078608ff */
[----:B------:R-:W-:Y:S01]  /*2630*/  FADD R6, R6, -R49 ;  /* 0x8000003106067221 */ /* 0x000fe20000000000 */
[----:B------:R-:W-:Y:S01]  /*2640*/  LEA.HI.X.SX32 R103, R92, R114, 0x1, P2 ;  /* 0x000000725c677211 */ /* 0x000fe200010f0eff */
[----:B------:R-:W-:Y:S01]  /*2650*/  IMAD R92, R107, 0x2, R67 ;  /* 0x000000026b5c7824 */ /* 0x000fe200078e0243 */
[----:B-1----:R-:W-:Y:S01]  /*2660*/  LEA R98, P2, R67, R108, 0x1 ;  /* 0x0000006c43627211 */ /* 0x002fe200078408ff */
[----:B------:R-:W-:Y:S01]  /*2670*/  FADD R7, R7, -R49 ;  /* 0x8000003107077221 */ /* 0x000fe20000000000 */
[-C--:B------:R-:W-:Y:S01]  /*2680*/  LEA.HI.X.SX32 R101, R57, R114.reuse, 0x1, P3 ;  /* 0x0000007239657211 */ /* 0x080fe200018f0eff */
[----:B------:R-:W-:Y:S01]  /*2690*/  IMAD R57, R107, 0x2, R92 ;  /* 0x000000026b397824 */ /* 0x000fe200078e025c */
[----:B------:R-:W-:Y:S01]  /*26a0*/  LEA.HI.X.SX32 R99, R67, R114, 0x1, P2 ;  /* 0x0000007243637211 */ /* 0x000fe200010f0eff */
[----:B------:R-:W-:Y:S01]  /*26b0*/  FMUL R67, R95, 1.4426950216293334961 ;  /* 0x3fb8aa3b5f437820 */ /* 0x000fe20000400000 */
[----:B------:R-:W-:Y:S01]  /*26c0*/  LEA R96, P2, R92, R108, 0x1 ;  /* 0x0000006c5c607211 */ /* 0x000fe200078408ff */
[----:B------:R-:W-:-:S02]  /*26d0*/  IMAD R104, R107, 0x2, R57 ;  /* 0x000000026b687824 */ /* 0x000fc400078e0239 */
[----:B------:R-:W-:Y:S01]  /*26e0*/  FADD R95, R94, -R49 ;  /* 0x800000315e5f7221 */ /* 0x000fe20000000000 */
[----:B------:R-:W-:Y:S01]  /*26f0*/  FMUL R7, R7, 1.4426950216293334961 ;  /* 0x3fb8aa3b07077820 */ /* 0x000fe20000400000 */
[----:B------:R-:W-:Y:S01]  /*2700*/  LEA.HI.X.SX32 R97, R92, R114, 0x1, P2 ;  /* 0x000000725c617211 */ /* 0x000fe200010f0eff */
[----:B------:R-:W-:Y:S01]  /*2710*/  IMAD R105, R107, 0x2, R104 ;  /* 0x000000026b697824 */ /* 0x000fe200078e0268 */
[-C--:B------:R-:W-:Y:S01]  /*2720*/  LEA R94, P2, R57, R108.reuse, 0x1 ;  /* 0x0000006c395e7211 */ /* 0x080fe200078408ff */
[----:B------:R-:W-:Y:S01]  /*2730*/  FMUL R112, R95, 1.4426950216293334961 ;  /* 0x3fb8aa3b5f707820 */ /* 0x000fe20000400000 */
[C---:B------:R-:W-:Y:S01]  /*2740*/  LEA R92, P3, R104.reuse, R108, 0x1 ;  /* 0x0000006c685c7211 */ /* 0x040fe200078608ff */
[----:B------:R-:W-:Y:S01]  /*2750*/  MUFU.EX2 R64, R64 ;  /* 0x0000004000407308 */ /* 0x000fe20000000800 */
[-C--:B------:R-:W-:Y:S01]  /*2760*/  LEA.HI.X.SX32 R95, R57, R114.reuse, 0x1, P2 ;  /* 0x00000072395f7211 */ /* 0x080fe200010f0eff */
[----:B------:R-:W-:Y:S01]  /*2770*/  IMAD R57, R107, 0x2, R105 ;  /* 0x000000026b397824 */ /* 0x000fe200078e0269 */
[----:B------:R-:W-:-:S02]  /*2780*/  LEA.HI.X.SX32 R93, R104, R114, 0x1, P3 ;  /* 0x00000072685d7211 */ /* 0x000fc400018f0eff */
[-C--:B------:R-:W-:Y:S02]  /*2790*/  LEA R106, P2, R105, R108.reuse, 0x1 ;  /* 0x0000006c696a7211 */ /* 0x080fe400078408ff */
[----:B------:R-:W-:Y:S01]  /*27a0*/  LEA R104, P3, R57, R108, 0x1 ;  /* 0x0000006c39687211 */ /* 0x000fe200078608ff */
[----:B------:R-:W-:Y:S01]  /*27b0*/  FADD R108, -R49, -INF ;  /* 0xff800000316c7421 */ /* 0x000fe20000000100 */
[-C--:B------:R-:W-:Y:S01]  /*27c0*/  LEA.HI.X.SX32 R107, R105, R114.reuse, 0x1, P2 ;  /* 0x00000072696b7211 */ /* 0x080fe200010f0eff */
[----:B------:R-:W-:Y:S01]  /*27d0*/  MUFU.EX2 R65, R65 ;  /* 0x0000004100417308 */ /* 0x000fe20000000800 */
[----:B------:R-:W-:Y:S01]  /*27e0*/  LEA.HI.X.SX32 R105, R57, R114, 0x1, P3 ;  /* 0x0000007239697211 */ /* 0x000fe200018f0eff */
[----:B------:R-:W-:Y:S01]  /*27f0*/  FMUL R114, R9, 1.4426950216293334961 ;  /* 0x3fb8aa3b09727820 */ /* 0x000fe20000400000 */
[----:B------:R-:W-:Y:S01]  /*2800*/  FMUL R9, R6, 1.4426950216293334961 ;  /* 0x3fb8aa3b06097820 */ /* 0x000fe20000400000 */
[----:B------:R-:W-:Y:S01]  /*2810*/  FADD R6, R8, -R49 ;  /* 0x8000003108067221 */ /* 0x000fe20000000000 */
[----:B------:R-:W-:Y:S01]  /*2820*/  FMUL R57, R108, 1.4426950216293334961 ;  /* 0x3fb8aa3b6c397820 */ /* 0x000fe20000400000 */
[----:B------:R-:W-:-:S02]  /*2830*/  VIADD R108, R121, UR10 ;  /* 0x0000000a796c7c36 */ /* 0x000fc40008000000 */
[----:B------:R-:W-:Y:S01]  /*2840*/  FMUL R121, R6, 1.4426950216293334961 ;  /* 0x3fb8aa3b06797820 */ /* 0x000fe20000400000 */
[--C-:B------:R-:W-:Y:S01]  /*2850*/  FADD R6, R10, -R49.reuse ;  /* 0x800000310a067221 */ /* 0x100fe20000000000 */
[----:B------:R1:W-:Y:S03]  /*2860*/  MUFU.EX2 R8, R7 ;  /* 0x0000000700087308 */ /* 0x0003e60000000800 */
[----:B------:R-:W-:Y:S01]  /*2870*/  FMUL R123, R6, 1.4426950216293334961 ;  /* 0x3fb8aa3b067b7820 */ /* 0x000fe20000400000 */
[----:B------:R-:W-:-:S04]  /*2880*/  FADD R6, R11, -R49 ;  /* 0x800000310b067221 */ /* 0x000fc80000000000 */
[----:B------:R-:W0:Y:S01]  /*2890*/  MUFU.EX2 R57, R57 ;  /* 0x0000003900397308 */ /* 0x000e220000000800 */
[----:B-1----:R-:W-:Y:S01]  /*28a0*/  FMUL R7, R6, 1.4426950216293334961 ;  /* 0x3fb8aa3b06077820 */ /* 0x002fe20000400000 */
[----:B------:R-:W-:-:S06]  /*28b0*/  FADD R6, R12, -R49 ;  /* 0x800000310c067221 */ /* 0x000fcc0000000000 */
[----:B------:R1:W-:Y:S08]  /*28c0*/  MUFU.EX2 R10, R121 ;  /* 0x00000079000a7308 */ /* 0x0003f00000000800 */
[----:B------:R-:W2:Y:S01]  /*28d0*/  MUFU.EX2 R66, R66 ;  /* 0x0000004200427308 */ /* 0x000ea20000000800 */
[----:B-1----:R-:W-:Y:S01]  /*28e0*/  FMUL R121, R6, 1.4426950216293334961 ;  /* 0x3fb8aa3b06797820 */ /* 0x002fe20000400000 */
[--C-:B------:R-:W-:Y:S01]  /*28f0*/  FADD R6, R13, -R49.reuse ;  /* 0x800000310d067221 */ /* 0x100fe20000000000 */
[----:B0-----:R0:W-:Y:S03]  /*2900*/  STSM.16.M88 [R108+0x1000], R57 ;  /* 0x001000396c007844 */ /* 0x0011e60000000000 */
[----:B------:R-:W-:Y:S01]  /*2910*/  FMUL R124, R6, 1.4426950216293334961 ;  /* 0x3fb8aa3b067c7820 */ /* 0x000fe20000400000 */
[----:B------:R-:W-:Y:S01]  /*2920*/  FADD R6, R14, -R49 ;  /* 0x800000310e067221 */ /* 0x000fe20000000000 */
[----:B------:R1:W-:Y:S01]  /*2930*/  MUFU.EX2 R11, R123 ;  /* 0x0000007b000b7308 */ /* 0x0003e20000000800 */
[----:B------:R-:W-:Y:S01]  /*2940*/  BAR.SYNC.DEFER_BLOCKING 0x0 ;  /* 0x0000000000007b1d */ /* 0x000fe20000010000 */
[----:B------:R-:W-:-:S06]  /*2950*/  FADD R126, R63, R64 ;  /* 0x000000403f7e7221 */ /* 0x000fcc0000000000 */
[----:B------:R-:W3:Y:S01]  /*2960*/  MUFU.EX2 R67, R67 ;  /* 0x0000004300437308 */ /* 0x000ee20000000800 */
[----:B-1----:R-:W-:Y:S01]  /*2970*/  FMUL R123, R6, 1.4426950216293334961 ;  /* 0x3fb8aa3b067b7820 */ /* 0x002fe20000400000 */
[----:B------:R-:W-:-:S04]  /*2980*/  FADD R6, R15, -R49 ;  /* 0x800000310f067221 */ /* 0x000fc80000000000 */
[----:B------:R-:W-:Y:S01]  /*2990*/  FMUL R125, R6, 1.4426950216293334961 ;  /* 0x3fb8aa3b067d7820 */ /* 0x000fe20000400000 */
[--C-:B------:R-:W-:Y:S01]  /*29a0*/  FADD R6, R16, -R49.reuse ;  /* 0x8000003110067221 */ /* 0x100fe20000000000 */
[----:B------:R1:W-:Y:S08]  /*29b0*/  MUFU.EX2 R12, R7 ;  /* 0x00000007000c7308 */ /* 0x0003f00000000800 */
[----:B------:R-:W4:Y:S01]  /*29c0*/  MUFU.EX2 R112, R112 ;  /* 0x0000007000707308 */ /* 0x000f220000000800 */
[----:B-1----:R-:W-:Y:S01]  /*29d0*/  FMUL R7, R6, 1.4426950216293334961 ;  /* 0x3fb8aa3b06077820 */ /* 0x002fe20000400000 */
[--C-:B------:R-:W-:Y:S01]  /*29e0*/  FADD R6, R17, -R49.reuse ;  /* 0x8000003111067221 */ /* 0x100fe20000000000 */
[----:B------:R-:W5:Y:S04]  /*29f0*/  @P0 LDG.E.U16 R120, desc[UR26][R102.64] ;  /* 0x0000001a66780981 */ /* 0x000f68000c1e1500 */
[----:B------:R-:W5:Y:S01]  /*2a00*/  @P0 LDG.E.U16 R122, desc[UR26][R94.64] ;  /* 0x0000001a5e7a0981 */ /* 0x000f62000c1e1500 */
[----:B------:R1:W-:Y:S03]  /*2a10*/  MUFU.EX2 R13, R121 ;  /* 0x00000079000d7308 */ /* 0x0003e60000000800 */
[----:B------:R-:W5:Y:S04]  /*2a20*/  @P0 LDG.E.U16 R113, desc[UR26][R100.64] ;  /* 0x0000001a64710981 */ /* 0x000f68000c1e1500 */
[----:B------:R-:W5:Y:S01]  /*2a30*/  @P0 LDG.E.U16 R119, desc[UR26][R92.64] ;  /* 0x0000001a5c770981 */ /* 0x000f62000c1e1500 */
[----:B------:R-:W0:Y:S01]  /*2a40*/  MUFU.EX2 R111, R111 ;  /* 0x0000006f006f7308 */ /* 0x000e220000000800 */
        /* <DEDUP_REMOVED lines=9> */
[----:B------:R-:W-:-:S06]  /*2ae0*/  FADD R6, R19, -R49 ;  /* 0x8000003113067221 */ /* 0x000fcc0000000000 */
[----:B------:R1:W-:Y:S08]  /*2af0*/  MUFU.EX2 R15, R123 ;  /* 0x0000007b000f7308 */ /* 0x0003f00000000800 */
[----:B------:R-:W0:Y:S01]  /*2b00*/  MUFU.EX2 R9, R9 ;  /* 0x0000000900097308 */ /* 0x000e220000000800 */
[----:B-1----:R-:W-:Y:S01]  /*2b10*/  FMUL R123, R6, 1.4426950216293334961 ;  /* 0x3fb8aa3b067b7820 */ /* 0x002fe20000400000 */
[----:B------:R-:W-:-:S06]  /*2b20*/  FADD R6, R20, -R49 ;  /* 0x8000003114067221 */ /* 0x000fcc0000000000 */
[----:B------:R1:W0:Y:S02]  /*2b30*/  MUFU.EX2 R16, R125 ;  /* 0x0000007d00107308 */ /* 0x0002240000000800 */
[----:B-1----:R-:W-:Y:S01]  /*2b40*/  FMUL R125, R6, 1.4426950216293334961 ;  /* 0x3fb8aa3b067d7820 */ /* 0x002fe20000400000 */
[----:B------:R-:W-:-:S05]  /*2b50*/  FADD R6, R21, -R49 ;  /* 0x8000003115067221 */ /* 0x000fca0000000000 */
        /* <DEDUP_REMOVED lines=33> */
[----:B------:R1:W-:Y:S08]  /*2d70*/  MUFU.EX2 R31, R125 ;  /* 0x0000007d001f7308 */ /* 0x0003f00000000800 */
[----:B------:R0:W3:Y:S01]  /*2d80*/  MUFU.EX2 R28, R121 ;  /* 0x00000079001c7308 */ /* 0x0000e20000000800 */
[----:B-1----:R-:W-:-:S04]  /*2d90*/  FADD R125, R65, R126 ;  /* 0x0000007e417d7221 */ /* 0x002fc80000000000 */
[----:B--2---:R-:W-:Y:S01]  /*2da0*/  FADD R126, R66, R125 ;  /* 0x0000007d427e7221 */ /* 0x004fe20000000000 */
[----:B0-----:R-:W-:Y:S01]  /*2db0*/  FMUL R121, R6, 1.4426950216293334961 ;  /* 0x3fb8aa3b06797820 */ /* 0x001fe20000400000 */
[--C-:B------:R-:W-:Y:S01]  /*2dc0*/  FADD R6, R33, -R49.reuse ;  /* 0x8000003121067221 */ /* 0x100fe20000000000 */
[----:B------:R0:W1:Y:S08]  /*2dd0*/  MUFU.EX2 R29, R124 ;  /* 0x0000007c001d7308 */ /* 0x0000700000000800 */
[----:B------:R3:W-:Y:S01]  /*2de0*/  MUFU.EX2 R33, R121 ;  /* 0x0000007900217308 */ /* 0x0007e20000000800 */
[----:B0-----:R-:W-:Y:S01]  /*2df0*/  FMUL R124, R6, 1.4426950216293334961 ;  /* 0x3fb8aa3b067c7820 */ /* 0x001fe20000400000 */
[----:B------:R-:W-:Y:S01]  /*2e00*/  FADD R6, R34, -R49 ;  /* 0x8000003122067221 */ /* 0x000fe20000000000 */
[----:B---3--:R-:W-:-:S05]  /*2e10*/  FADD R121, R67, R126 ;  /* 0x0000007e43797221 */ /* 0x008fca0000000000 */
[----:B------:R4:W-:Y:S02]  /*2e20*/  MUFU.EX2 R34, R124 ;  /* 0x0000007c00227308 */ /* 0x0009e40000000800 */
[----:B----4-:R-:W-:-:S06]  /*2e30*/  FADD R124, R112, R121 ;  /* 0x00000079707c7221 */ /* 0x010fcc0000000000 */
[----:B------:R0:W2:Y:S01]  /*2e40*/  MUFU.EX2 R30, R123 ;  /* 0x0000007b001e7308 */ /* 0x0000a20000000800 */
[----:B------:R-:W-:-:S04]  /*2e50*/  FADD R121, R111, R124 ;  /* 0x0000007c6f797221 */ /* 0x000fc80000000000 */
[----:B------:R-:W-:Y:S01]  /*2e60*/  FADD R124, R114, R121 ;  /* 0x00000079727c7221 */ /* 0x000fe20000000000 */
[----:B0-----:R-:W-:Y:S01]  /*2e70*/  FMUL R123, R6, 1.4426950216293334961 ;  /* 0x3fb8aa3b067b7820 */ /* 0x001fe20000400000 */
[----:B------:R-:W-:-:S03]  /*2e80*/  FADD R6, R35, -R49 ;  /* 0x8000003123067221 */ /* 0x000fc60000000000 */
[----:B------:R0:W-:Y:S01]  /*2e90*/  MUFU.EX2 R35, R123 ;  /* 0x0000007b00237308 */ /* 0x0001e20000000800 */
[----:B------:R-:W-:Y:S01]  /*2ea0*/  FADD R4, R4, -R49 ;  /* 0x8000003104047221 */ /* 0x000fe20000000000 */
[----:B0-----:R-:W-:-:S06]  /*2eb0*/  FADD R123, R9, R124 ;  /* 0x0000007c097b7221 */ /* 0x001fcc0000000000 */
[----:B------:R0:W3:Y:S01]  /*2ec0*/  MUFU.EX2 R32, R7 ;  /* 0x0000000700207308 */ /* 0x0000e20000000800 */
[----:B------:R-:W-:Y:S01]  /*2ed0*/  FADD R123, R8, R123 ;  /* 0x0000007b087b7221 */ /* 0x000fe20000000000 */
[----:B------:R-:W-:-:S03]  /*2ee0*/  FMUL R124, R4, 1.4426950216293334961 ;  /* 0x3fb8aa3b047c7820 */ /* 0x000fc60000400000 */
[----:B------:R-:W-:Y:S01]  /*2ef0*/  FADD R4, R10, R123 ;  /* 0x0000007b0a047221 */ /* 0x000fe20000000000 */
[----:B0-----:R-:W-:Y:S01]  /*2f00*/  FMUL R7, R6, 1.4426950216293334961 ;  /* 0x3fb8aa3b06077820 */ /* 0x001fe20000400000 */
[----:B------:R-:W-:-:S03]  /*2f10*/  FADD R6, R36, -R49 ;  /* 0x8000003124067221 */ /* 0x000fc60000000000 */
[----:B------:R0:W4:Y:S02]  /*2f20*/  MUFU.EX2 R36, R7 ;  /* 0x0000000700247308 */ /* 0x0001240000000800 */
[----:B0-----:R-:W-:-:S04]  /*2f30*/  FADD R7, R11, R4 ;  /* 0x000000040b077221 */ /* 0x001fc80000000000 */
[----:B------:R-:W-:-:S04]  /*2f40*/  FADD R126, R12, R7 ;  /* 0x000000070c7e7221 */ /* 0x000fc80000000000 */
[----:B------:R-:W-:Y:S01]  /*2f50*/  FADD R7, R13, R126 ;  /* 0x0000007e0d077221 */ /* 0x000fe20000000000 */
[----:B------:R-:W-:-:S03]  /*2f60*/  FADD R5, R5, -R49 ;  /* 0x8000003105057221 */ /* 0x000fc60000000000 */
[----:B------:R-:W-:Y:S01]  /*2f70*/  FADD R126, R14, R7 ;  /* 0x000000070e7e7221 */ /* 0x000fe20000000000 */
[----:B------:R-:W-:-:S03]  /*2f80*/  FMUL R5, R5, 1.4426950216293334961 ;  /* 0x3fb8aa3b05057820 */ /* 0x000fc60000400000 */
[----:B------:R-:W-:Y:S01]  /*2f90*/  FADD R7, R15, R126 ;  /* 0x0000007e0f077221 */ /* 0x000fe20000000000 */
[----:B------:R-:W-:Y:S01]  /*2fa0*/  FMUL R125, R6, 1.4426950216293334961 ;  /* 0x3fb8aa3b067d7820 */ /* 0x000fe20000400000 */
[----:B------:R-:W-:Y:S02]  /*2fb0*/  FADD R6, R37, -R49 ;  /* 0x8000003125067221 */ /* 0x000fe40000000000 */
[----:B------:R-:W-:Y:S01]  /*2fc0*/  FADD R126, R16, R7 ;  /* 0x00000007107e7221 */ /* 0x000fe20000000000 */
[----:B------:R-:W-:Y:S02]  /*2fd0*/  FADD R4, R38, -R49 ;  /* 0x8000003126047221 */ /* 0x000fe40000000000 */
[----:B------:R0:W-:Y:S01]  /*2fe0*/  MUFU.EX2 R38, R5 ;  /* 0x0000000500267308 */ /* 0x0001e20000000800 */
[----:B------:R-:W-:Y:S01]  /*2ff0*/  FMUL R6, R6, 1.4426950216293334961 ;  /* 0x3fb8aa3b06067820 */ /* 0x000fe20000400000 */
[----:B0-----:R-:W-:-:S06]  /*3000*/  FADD R5, R17, R126 ;  /* 0x0000007e11057221 */ /* 0x001fcc0000000000 */
[----:B------:R0:W-:Y:S01]  /*3010*/  MUFU.EX2 R121, R6 ;  /* 0x0000000600797308 */ /* 0x0001e20000000800 */
[----:B------:R-:W-:-:S04]  /*3020*/  FADD R126, R18, R5 ;  /* 0x00000005127e7221 */ /* 0x000fc80000000000 */
[----:B------:R-:W-:Y:S01]  /*3030*/  FADD R5, R19, R126 ;  /* 0x0000007e13057221 */ /* 0x000fe20000000000 */
[----:B0-----:R-:W-:Y:S01]  /*3040*/  FMUL R6, R4, 1.4426950216293334961 ;  /* 0x3fb8aa3b04067820 */ /* 0x001fe20000400000 */
[----:B------:R-:W-:-:S03]  /*3050*/  FADD R4, R39, -R49 ;  /* 0x8000003127047221 */ /* 0x000fc60000000000 */
[----:B------:R0:W-:Y:S01]  /*3060*/  MUFU.EX2 R39, R6 ;  /* 0x0000000600277308 */ /* 0x0001e20000000800 */
[----:B------:R-:W-:Y:S01]  /*3070*/  FMUL R4, R4, 1.4426950216293334961 ;  /* 0x3fb8aa3b04047820 */ /* 0x000fe20000400000 */
[----:B0-----:R-:W-:-:S06]  /*3080*/  FADD R6, R20, R5 ;  /* 0x0000000514067221 */ /* 0x001fcc0000000000 */
[----:B------:R0:W-:Y:S01]  /*3090*/  MUFU.EX2 R123, R4 ;  /* 0x00000004007b7308 */ /* 0x0001e20000000800 */
[----:B------:R-:W-:-:S04]  /*30a0*/  FADD R5, R21, R6 ;  /* 0x0000000615057221 */ /* 0x000fc80000000000 */
[----:B0-----:R-:W-:-:S04]  /*30b0*/  FADD R4, R22, R5 ;  /* 0x0000000516047221 */ /* 0x001fc80000000000 */
[----:B------:R-:W-:-:S04]  /*30c0*/  FADD R5, R23, R4 ;  /* 0x0000000417057221 */ /* 0x000fc80000000000 */
[----:B------:R-:W-:-:S04]  /*30d0*/  FADD R4, R24, R5 ;  /* 0x0000000518047221 */ /* 0x000fc80000000000 */
[----:B------:R-:W-:-:S04]  /*30e0*/  FADD R5, R25, R4 ;  /* 0x0000000419057221 */ /* 0x000fc80000000000 */
[----:B------:R-:W-:-:S04]  /*30f0*/  FADD R4, R26, R5 ;  /* 0x000000051a047221 */ /* 0x000fc80000000000 */
[----:B------:R-:W-:-:S04]  /*3100*/  FADD R5, R27, R4 ;  /* 0x000000041b057221 */ /* 0x000fc80000000000 */
[----:B------:R-:W-:-:S04]  /*3110*/  FADD R4, R28, R5 ;  /* 0x000000051c047221 */ /* 0x000fc80000000000 */
[----:B-1----:R-:W-:-:S04]  /*3120*/  FADD R5, R29, R4 ;  /* 0x000000041d057221 */ /* 0x002fc80000000000 */
[----:B--2---:R-:W-:-:S04]  /*3130*/  FADD R4, R30, R5 ;  /* 0x000000051e047221 */ /* 0x004fc80000000000 */
[----:B------:R-:W-:Y:S01]  /*3140*/  FADD R5, R31, R4 ;  /* 0x000000041f057221 */ /* 0x000fe20000000000 */
[----:B------:R-:W0:Y:S03]  /*3150*/  MUFU.EX2 R37, R125 ;  /* 0x0000007d00257308 */ /* 0x000e260000000800 */
[----:B---3--:R-:W-:-:S04]  /*3160*/  FADD R4, R32, R5 ;  /* 0x0000000520047221 */ /* 0x008fc80000000000 */
[----:B------:R-:W-:Y:S01]  /*3170*/  FADD R5, R33, R4 ;  /* 0x0000000421057221 */ /* 0x000fe20000000000 */
[----:B------:R-:W1:Y:S03]  /*3180*/  MUFU.EX2 R124, R124 ;  /* 0x0000007c007c7308 */ /* 0x000e660000000800 */
[----:B------:R-:W-:-:S04]  /*3190*/  FADD R4, R34, R5 ;  /* 0x0000000522047221 */ /* 0x000fc80000000000 */
[----:B------:R-:W-:Y:S01]  /*31a0*/  FADD R5, R35, R4 ;  /* 0x0000000423057221 */ /* 0x000fe20000000000 */
[----:B------:R-:W-:-:S03]  /*31b0*/  FADD R40, R40, -R49 ;  /* 0x8000003128287221 */ /* 0x000fc60000000000 */
[----:B----4-:R-:W-:Y:S01]  /*31c0*/  FADD R4, R36, R5 ;  /* 0x0000000524047221 */ /* 0x010fe20000000000 */
[----:B------:R-:W-:Y:S01]  /*31d0*/  FMUL R40, R40, 1.4426950216293334961 ;  /* 0x3fb8aa3b28287820 */ /* 0x000fe20000400000 */
[--C-:B------:R-:W-:Y:S02]  /*31e0*/  FADD R41, R41, -R49.reuse ;  /* 0x8000003129297221 */ /* 0x100fe40000000000 */
[----:B0-----:R-:W-:Y:S01]  /*31f0*/  FADD R4, R37, R4 ;  /* 0x0000000425047221 */ /* 0x001fe20000000000 */
[--C-:B------:R-:W-:Y:S01]  /*3200*/  FADD R42, R42, -R49.reuse ;  /* 0x800000312a2a7221 */ /* 0x100fe20000000000 */
[----:B------:R-:W-:Y:S02]  /*3210*/  FMUL R41, R41, 1.4426950216293334961 ;  /* 0x3fb8aa3b29297820 */ /* 0x000fe40000400000 */
[----:B------:R-:W-:Y:S01]  /*3220*/  FADD R5, R121, R4 ;  /* 0x0000000479057221 */ /* 0x000fe20000000000 */
[----:B------:R-:W0:Y:S01]  /*3230*/  MUFU.EX2 R40, R40 ;  /* 0x0000002800287308 */ /* 0x000e220000000800 */
[----:B------:R-:W-:Y:S01]  /*3240*/  FMUL R42, R42, 1.4426950216293334961 ;  /* 0x3fb8aa3b2a2a7820 */ /* 0x000fe20000400000 */
[----:B------:R-:W-:Y:S01]  /*3250*/  FADD R43, R43, -R49 ;  /* 0x800000312b2b7221 */ /* 0x000fe20000000000 */
[----:B-1----:R-:W-:Y:S01]  /*3260*/  FADD R5, R124, R5 ;  /* 0x000000057c057221 */ /* 0x002fe20000000000 */
[----:B------:R-:W-:-:S02]  /*3270*/  FADD R44, R44, -R49 ;  /* 0x800000312c2c7221 */ /* 0x000fc40000000000 */
[----:B------:R-:W-:Y:S01]  /*3280*/  FMUL R43, R43, 1.4426950216293334961 ;  /* 0x3fb8aa3b2b2b7820 */ /* 0x000fe20000400000 */
[----:B------:R-:W-:Y:S01]  /*3290*/  FADD R4, R38, R5 ;  /* 0x0000000526047221 */ /* 0x000fe20000000000 */
[----:B------:R-:W1:Y:S01]  /*32a0*/  MUFU.EX2 R41, R41 ;  /* 0x0000002900297308 */ /* 0x000e620000000800 */
[----:B------:R-:W-:Y:S01]  /*32b0*/  FMUL R44, R44, 1.4426950216293334961 ;  /* 0x3fb8aa3b2c2c7820 */ /* 0x000fe20000400000 */
[----:B------:R-:W-:Y:S01]  /*32c0*/  FADD R45, R45, -R49 ;  /* 0x800000312d2d7221 */ /* 0x000fe20000000000 */
[----:B------:R-:W-:-:S05]  /*32d0*/  FADD R4, R39, R4 ;  /* 0x0000000427047221 */ /* 0x000fca0000000000 */
[----:B------:R-:W2:Y:S01]  /*32e0*/  MUFU.EX2 R42, R42 ;  /* 0x0000002a002a7308 */ /* 0x000ea20000000800 */
[----:B------:R-:W-:Y:S01]  /*32f0*/  FADD R5, R123, R4 ;  /* 0x000000047b057221 */ /* 0x000fe20000000000 */
[----:B------:R-:W-:Y:S01]  /*3300*/  FMUL R45, R45, 1.4426950216293334961 ;  /* 0x3fb8aa3b2d2d7820 */ /* 0x000fe20000400000 */
[----:B------:R-:W-:-:S05]  /*3310*/  FADD R46, R46, -R49 ;  /* 0x800000312e2e7221 */ /* 0x000fca0000000000 */
[----:B------:R-:W3:Y:S01]  /*3320*/  MUFU.EX2 R43, R43 ;  /* 0x0000002b002b7308 */ /* 0x000ee20000000800 */
[----:B0-----:R-:W-:Y:S01]  /*3330*/  FADD R4, R40, R5 ;  /* 0x0000000528047221 */ /* 0x001fe20000000000 */
[----:B------:R-:W-:Y:S01]  /*3340*/  FMUL R46, R46, 1.4426950216293334961 ;  /* 0x3fb8aa3b2e2e7820 */ /* 0x000fe20000400000 */
[----:B------:R-:W-:-:S05]  /*3350*/  FADD R47, R47, -R49 ;  /* 0x800000312f2f7221 */ /* 0x000fca0000000000 */
[----:B------:R-:W0:Y:S01]  /*3360*/  MUFU.EX2 R44, R44 ;  /* 0x0000002c002c7308 */ /* 0x000e220000000800 */
[----:B-1----:R-:W-:Y:S01]  /*3370*/  FADD R5, R41, R4 ;  /* 0x0000000429057221 */ /* 0x002fe20000000000 */
[----:B------:R-:W-:Y:S01]  /*3380*/  FMUL R47, R47, 1.4426950216293334961 ;  /* 0x3fb8aa3b2f2f7820 */ /* 0x000fe20000400000 */
[----:B------:R-:W-:-:S05]  /*3390*/  FADD R48, R48, -R49 ;  /* 0x8000003130307221 */ /* 0x000fca0000000000 */
[----:B------:R-:W1:Y:S01]  /*33a0*/  MUFU.EX2 R45, R45 ;  /* 0x0000002d002d7308 */ /* 0x000e620000000800 */
[----:B--2---:R-:W-:Y:S01]  /*33b0*/  FADD R4, R42, R5 ;  /* 0x000000052a047221 */ /* 0x004fe20000000000 */
[----:B------:R-:W-:Y:S01]  /*33c0*/  FMUL R48, R48, 1.4426950216293334961 ;  /* 0x3fb8aa3b30307820 */ /* 0x000fe20000400000 */
[----:B------:R-:W-:-:S05]  /*33d0*/  FADD R50, R50, -R49 ;  /* 0x8000003132327221 */ /* 0x000fca0000000000 */
[----:B------:R-:W2:Y:S01]  /*33e0*/  MUFU.EX2 R46, R46 ;  /* 0x0000002e002e7308 */ /* 0x000ea20000000800 */
[----:B---3--:R-:W-:Y:S01]  /*33f0*/  FADD R5, R43, R4 ;  /* 0x000000042b057221 */ /* 0x008fe20000000000 */
[----:B------:R-:W-:Y:S01]  /*3400*/  FMUL R50, R50, 1.4426950216293334961 ;  /* 0x3fb8aa3b32327820 */ /* 0x000fe20000400000 */
[----:B------:R-:W-:-:S05]  /*3410*/  FADD R52, R52, -R49 ;  /* 0x8000003134347221 */ /* 0x000fca0000000000 */
[----:B------:R-:W3:Y:S01]  /*3420*/  MUFU.EX2 R47, R47 ;  /* 0x0000002f002f7308 */ /* 0x000ee20000000800 */
[----:B0-----:R-:W-:Y:S01]  /*3430*/  FADD R6, R44, R5 ;  /* 0x000000052c067221 */ /* 0x001fe20000000000 */
[----:B------:R-:W-:Y:S01]  /*3440*/  FADD R51, R51, -R49 ;  /* 0x8000003133337221 */ /* 0x000fe20000000000 */
[----:B------:R-:W-:-:S05]  /*3450*/  FMUL R52, R52, 1.4426950216293334961 ;  /* 0x3fb8aa3b34347820 */ /* 0x000fca0000400000 */
[----:B------:R-:W0:Y:S01]  /*3460*/  MUFU.EX2 R48, R48 ;  /* 0x0000003000307308 */ /* 0x000e220000000800 */
[----:B-1----:R-:W-:Y:S01]  /*3470*/  FADD R7, R45, R6 ;  /* 0x000000062d077221 */ /* 0x002fe20000000000 */
[----:B------:R-:W-:Y:S01]  /*3480*/  FMUL R51, R51, 1.4426950216293334961 ;  /* 0x3fb8aa3b33337820 */ /* 0x000fe20000400000 */
[----:B------:R-:W-:-:S05]  /*3490*/  FADD R54, R54, -R49 ;  /* 0x8000003136367221 */ /* 0x000fca0000000000 */
[----:B------:R-:W1:Y:S01]  /*34a0*/  MUFU.EX2 R50, R50 ;  /* 0x0000003200327308 */ /* 0x000e620000000800 */
[----:B------:R-:W-:Y:S01]  /*34b0*/  FMUL R54, R54, 1.4426950216293334961 ;  /* 0x3fb8aa3b36367820 */ /* 0x000fe20000400000 */
[----:B------:R-:W-:Y:S01]  /*34c0*/  FADD R53, R53, -R49 ;  /* 0x8000003135357221 */ /* 0x000fe20000000000 */
[----:B------:R-:W-:-:S05]  /*34d0*/  F2FP.F16.F32.PACK_AB R4, R64, R63 ;  /* 0x0000003f4004723e */ /* 0x000fca00000000ff */
[----:B------:R2:W4:Y:S01]  /*34e0*/  MUFU.EX2 R125, R52 ;  /* 0x00000034007d7308 */ /* 0x0005220000000800 */
[----:B------:R-:W-:Y:S01]  /*34f0*/  FMUL R53, R53, 1.4426950216293334961 ;  /* 0x3fb8aa3b35357820 */ /* 0x000fe20000400000 */
[----:B------:R-:W-:Y:S01]  /*3500*/  FADD R56, R56, -R49 ;  /* 0x8000003138387221 */ /* 0x000fe20000000000 */
[----:B--2---:R-:W-:-:S05]  /*3510*/  FADD R52, R46, R7 ;  /* 0x000000072e347221 */ /* 0x004fca0000000000 */
[----:B------:R-:W2:Y:S01]  /*3520*/  MUFU.EX2 R51, R51 ;  /* 0x0000003300337308 */ /* 0x000ea20000000800 */
[----:B---3--:R-:W-:Y:S01]  /*3530*/  FADD R63, R47, R52 ;  /* 0x000000342f3f7221 */ /* 0x008fe20000000000 */
[----:B------:R-:W-:Y:S01]  /*3540*/  FMUL R56, R56, 1.4426950216293334961 ;  /* 0x3fb8aa3b38387820 */ /* 0x000fe20000400000 */
[----:B------:R-:W-:Y:S01]  /*3550*/  FADD R55, R55, -R49 ;  /* 0x8000003137377221 */ /* 0x000fe20000000000 */
[----:B------:R-:W-:Y:S01]  /*3560*/  F2FP.F16.F32.PACK_AB R8, R8, R9 ;  /* 0x000000090808723e */ /* 0x000fe200000000ff */
[----:B0-----:R-:W-:-:S03]  /*3570*/  FADD R63, R48, R63 ;  /* 0x0000003f303f7221 */ /* 0x001fc60000000000 */
[----:B------:R-:W0:Y:S01]  /*3580*/  MUFU.EX2 R54, R54 ;  /* 0x0000003600367308 */ /* 0x000e220000000800 */
[----:B------:R-:W-:Y:S02]  /*3590*/  F2FP.F16.F32.PACK_AB R9, R11, R10 ;  /* 0x0000000a0b09723e */ /* 0x000fe400000000ff */
[----:B------:R-:W-:Y:S01]  /*35a0*/  F2FP.F16.F32.PACK_AB R11, R15, R14 ;  /* 0x0000000e0f0b723e */ /* 0x000fe200000000ff */
[----:B-1----:R-:W-:Y:S01]  /*35b0*/  FADD R14, R50, R63 ;  /* 0x0000003f320e7221 */ /* 0x002fe20000000000 */
[----:B------:R-:W-:Y:S01]  /*35c0*/  FMUL R55, R55, 1.4426950216293334961 ;  /* 0x3fb8aa3b37377820 */ /* 0x000fe20000400000 */
[--C-:B------:R-:W-:Y:S02]  /*35d0*/  FADD R58, R58, -R49.reuse ;  /* 0x800000313a3a7221 */ /* 0x100fe40000000000 */
[----:B------:R-:W1:Y:S01]  /*35e0*/  MUFU.EX2 R53, R53 ;  /* 0x0000003500357308 */ /* 0x000e620000000800 */
[----:B------:R-:W-:Y:S02]  /*35f0*/  F2FP.F16.F32.PACK_AB R10, R13, R12 ;  /* 0x0000000c0d0a723e */ /* 0x000fe400000000ff */
[----:B------:R-:W-:Y:S01]  /*3600*/  F2FP.F16.F32.PACK_AB R12, R17, R16 ;  /* 0x00000010110c723e */ /* 0x000fe200000000ff */
[----:B----4-:R-:W-:Y:S01]  /*3610*/  FADD R16, R125, R14 ;  /* 0x0000000e7d107221 */ /* 0x010fe20000000000 */
[----:B------:R-:W-:Y:S01]  /*3620*/  FMUL R58, R58, 1.4426950216293334961 ;  /* 0x3fb8aa3b3a3a7820 */ /* 0x000fe20000400000 */
[----:B------:R-:W-:-:S02]  /*3630*/  FADD R59, R59, -R49 ;  /* 0x800000313b3b7221 */ /* 0x000fc40000000000 */
[----:B------:R-:W3:Y:S01]  /*3640*/  MUFU.EX2 R56, R56 ;  /* 0x0000003800387308 */ /* 0x000ee20000000800 */
[----:B--2---:R-:W-:Y:S01]  /*3650*/  FADD R17, R51, R16 ;  /* 0x0000001033117221 */ /* 0x004fe20000000000 */
[----:B------:R-:W-:Y:S01]  /*3660*/  FMUL R59, R59, 1.4426950216293334961 ;  /* 0x3fb8aa3b3b3b7820 */ /* 0x000fe20000400000 */
[----:B------:R-:W-:Y:S01]  /*3670*/  FADD R61, R61, -R49 ;  /* 0x800000313d3d7221 */ /* 0x000fe20000000000 */
[----:B------:R-:W-:-:S04]  /*3680*/  F2FP.F16.F32.PACK_AB R13, R19, R18 ;  /* 0x00000012130d723e */ /* 0x000fc800000000ff */
[----:B------:R-:W2:Y:S01]  /*3690*/  MUFU.EX2 R55, R55 ;  /* 0x0000003700377308 */ /* 0x000ea20000000800 */
[----:B0-----:R-:W-:Y:S01]  /*36a0*/  FADD R18, R54, R17 ;  /* 0x0000001136127221 */ /* 0x001fe20000000000 */
[----:B------:R-:W-:Y:S01]  /*36b0*/  FADD R62, R62, -R49 ;  /* 0x800000313e3e7221 */ /* 0x000fe20000000000 */
[----:B------:R-:W-:-:S05]  /*36c0*/  FMUL R61, R61, 1.4426950216293334961 ;  /* 0x3fb8aa3b3d3d7820 */ /* 0x000fca0000400000 */
[----:B------:R-:W0:Y:S01]  /*36d0*/  MUFU.EX2 R58, R58 ;  /* 0x0000003a003a7308 */ /* 0x000e220000000800 */
[----:B------:R-:W-:Y:S01]  /*36e0*/  LOP3.LUT R110, R110, 0x1f0, RZ, 0xc0, !PT ;  /* 0x000001f06e6e7812 */ /* 0x000fe200078ec0ff */
[----:B-1----:R-:W-:Y:S01]  /*36f0*/  FADD R19, R53, R18 ;  /* 0x0000001235137221 */ /* 0x002fe20000000000 */
[----:B------:R-:W-:Y:S01]  /*3700*/  FMUL R62, R62, 1.4426950216293334961 ;  /* 0x3fb8aa3b3e3e7820 */ /* 0x000fe20000400000 */
[----:B------:R-:W-:-:S04]  /*3710*/  F2FP.F16.F32.PACK_AB R15, R23, R22 ;  /* 0x00000016170f723e */ /* 0x000fc800000000ff */
[----:B------:R-:W1:Y:S01]  /*3720*/  MUFU.EX2 R59, R59 ;  /* 0x0000003b003b7308 */ /* 0x000e620000000800 */
[----:B------:R-:W-:Y:S01]  /*3730*/  FADD R60, R60, -R49 ;  /* 0x800000313c3c7221 */ /* 0x000fe20000000000 */
[----:B---3--:R-:W-:Y:S01]  /*3740*/  FADD R22, R56, R19 ;  /* 0x0000001338167221 */ /* 0x008fe20000000000 */
[----:B------:R3:W4:Y:S05]  /*3750*/  LDSM.16.M88 R126, [R110+UR10+0x1000] ;  /* 0x0010000a6e7e783b */ /* 0x00072a0008000000 */
[----:B------:R-:W1:Y:S01]  /*3760*/  MUFU.EX2 R52, R61 ;  /* 0x0000003d00347308 */ /* 0x000e620000000800 */
[----:B------:R-:W-:Y:S01]  /*3770*/  BAR.SYNC.DEFER_BLOCKING 0x0 ;  /* 0x0000000000007b1d */ /* 0x000fe20000010000 */
[----:B------:R-:W-:Y:S01]  /*3780*/  FMUL R60, R60, 1.4426950216293334961 ;  /* 0x3fb8aa3b3c3c7820 */ /* 0x000fe20000400000 */
[----:B--2---:R-:W-:Y:S01]  /*3790*/  FADD R23, R55, R22 ;  /* 0x0000001637177221 */ /* 0x004fe20000000000 */
[----:B------:R-:W-:-:S04]  /*37a0*/  F2FP.F16.F32.PACK_AB R14, R21, R20 ;  /* 0x00000014150e723e */ /* 0x000fc800000000ff */
[----:B------:R-:W2:Y:S01]  /*37b0*/  MUFU.EX2 R62, R62 ;  /* 0x0000003e003e7308 */ /* 0x000ea20000000800 */
[----:B------:R-:W-:Y:S02]  /*37c0*/  F2FP.F16.F32.PACK_AB R21, R35, R34 ;  /* 0x000000222315723e */ /* 0x000fe400000000ff */
[----:B------:R-:W-:Y:S01]  /*37d0*/  F2FP.F16.F32.PACK_AB R17, R27, R26 ;  /* 0x0000001a1b11723e */ /* 0x000fe200000000ff */
[----:B0-----:R-:W-:-:S04]  /*37e0*/  FADD R26, R58, R23 ;  /* 0x000000173a1a7221 */ /* 0x001fc80000000000 */
[----:B------:R-:W0:Y:S01]  /*37f0*/  MUFU.EX2 R35, R60 ;  /* 0x0000003c00237308 */ /* 0x000e220000000800 */
[----:B------:R-:W-:Y:S01]  /*3800*/  F2FP.F16.F32.PACK_AB R18, R29, R28 ;  /* 0x0000001c1d12723e */ /* 0x000fe200000000ff */
[----:B-1----:R-:W-:Y:S01]  /*3810*/  FADD R29, R59, R26 ;  /* 0x0000001a3b1d7221 */ /* 0x002fe20000000000 */
[----:B------:R-:W-:-:S03]  /*3820*/  F2FP.F16.F32.PACK_AB R19, R31, R30 ;  /* 0x0000001e1f13723e */ /* 0x000fc600000000ff */
[----:B------:R-:W-:Y:S01]  /*3830*/  FADD R31, R52, R29 ;  /* 0x0000001d341f7221 */ /* 0x000fe20000000000 */
[----:B------:R-:W-:-:S03]  /*3840*/  UIADD3 UR14, UPT, UPT, UR9, 0x90, URZ ;  /* 0x00000090090e7890 */ /* 0x000fc6000fffe0ff */
[----:B--2---:R-:W-:Y:S01]  /*3850*/  FADD R34, R62, R31 ;  /* 0x0000001f3e227221 */ /* 0x004fe20000000000 */
[----:B------:R-:W-:Y:S01]  /*3860*/  F2FP.F16.F32.PACK_AB R22, R37, R36 ;  /* 0x000000242516723e */ /* 0x000fe200000000ff */
[----:B------:R-:W-:Y:S01]  /*3870*/  UIADD3 UR15, UPT, UPT, UR17, UR14, URZ ;  /* 0x0000000e110f7290 */ /* 0x000fe2000fffe0ff */
[----:B-----5:R3:W-:Y:S01]  /*3880*/  STS.U16 [R89+UR10+0x1000], R120 ;  /* 0x0010007859007988 */ /* 0x0207e2000800040a */
[----:B0-----:R-:W-:-:S03]  /*3890*/  FADD R36, R35, R34 ;  /* 0x0000002223247221 */ /* 0x001fc60000000000 */
[----:B------:R3:W-:Y:S01]  /*38a0*/  STS.U16 [R89+UR10+0x1400], R122 ;  /* 0x0014007a59007988 */ /* 0x0007e2000800040a */
[----:B------:R-:W-:-:S03]  /*38b0*/  ULEA UR15, UR18, UR15, 0x12 ;  /* 0x0000000f120f7291 */ /* 0x000fc6000f8e90ff */
[----:B------:R3:W-:Y:S04]  /*38c0*/  STS.U16 [R88+UR10+0x1100], R113 ;  /* 0x0011007158007988 */ /* 0x0007e8000800040a */
[----:B------:R3:W-:Y:S01]  /*38d0*/  STS.U16 [R88+UR10+0x1500], R119 ;  /* 0x0015007758007988 */ /* 0x0007e2000800040a */
[----:B------:R-:W-:-:S03]  /*38e0*/  F2FP.F16.F32.PACK_AB R16, R25, R24 ;  /* 0x000000181910723e */ /* 0x000fc600000000ff */
        /* <DEDUP_REMOVED lines=8> */
[----:B------:R3:W0:Y:S01]  /*3970*/  SHFL.BFLY PT, R37, R36, 0x10, 0x1f ;  /* 0x0e001f0024257f89 */ /* 0x00062200000e0000 */
[----:B------:R-:W-:Y:S02]  /*3980*/  F2FP.F16.F32.PACK_AB R23, R124, R121 ;  /* 0x000000797c17723e */ /* 0x000fe400000000ff */
[----:B------:R-:W-:Y:S02]  /*3990*/  F2FP.F16.F32.PACK_AB R24, R39, R38 ;  /* 0x000000262718723e */ /* 0x000fe400000000ff */
[----:B------:R-:W-:Y:S02]  /*39a0*/  F2FP.F16.F32.PACK_AB R25, R40, R123 ;  /* 0x0000007b2819723e */ /* 0x000fe400000000ff */
[----:B------:R-:W-:Y:S02]  /*39b0*/  F2FP.F16.F32.PACK_AB R26, R42, R41 ;  /* 0x000000292a1a723e */ /* 0x000fe400000000ff */
[----:B------:R-:W-:Y:S02]  /*39c0*/  F2FP.F16.F32.PACK_AB R27, R44, R43 ;  /* 0x0000002b2c1b723e */ /* 0x000fe400000000ff */
[----:B------:R-:W-:-:S02]  /*39d0*/  F2FP.F16.F32.PACK_AB R28, R46, R45 ;  /* 0x0000002d2e1c723e */ /* 0x000fc400000000ff */
[----:B------:R-:W-:Y:S02]  /*39e0*/  F2FP.F16.F32.PACK_AB R29, R48, R47 ;  /* 0x0000002f301d723e */ /* 0x000fe400000000ff */
[----:B------:R-:W-:Y:S02]  /*39f0*/  F2FP.F16.F32.PACK_AB R30, R125, R50 ;  /* 0x000000327d1e723e */ /* 0x000fe400000000ff */
[----:B------:R-:W-:Y:S02]  /*3a00*/  F2FP.F16.F32.PACK_AB R31, R54, R51 ;  /* 0x00000033361f723e */ /* 0x000fe400000000ff */
[----:B------:R-:W-:Y:S02]  /*3a10*/  F2FP.F16.F32.PACK_AB R32, R56, R53 ;  /* 0x000000353820723e */ /* 0x000fe400000000ff */
[----:B------:R-:W-:Y:S02]  /*3a20*/  F2FP.F16.F32.PACK_AB R33, R58, R55 ;  /* 0x000000373a21723e */ /* 0x000fe400000000ff */
[----:B------:R-:W-:-:S02]  /*3a30*/  F2FP.F16.F32.PACK_AB R34, R52, R59 ;  /* 0x0000003b3422723e */ /* 0x000fc400000000ff */
[----:B------:R-:W-:Y:S01]  /*3a40*/  F2FP.F16.F32.PACK_AB R35, R35, R62 ;  /* 0x0000003e2323723e */ /* 0x000fe200000000ff */
[----:B0--34-:R-:W-:Y:S06]  /*3a50*/  @!P0 BRA `(.L_x_9) ;  /* 0x0000000000088947 */ /* 0x019fec0003800000 */
[----:B------:R0:W-:Y:S01]  /*3a60*/  STTM.16dp32bit_t0_t15.x32 tmem[UR15], R4 ;  /* 0x00000004000079ed */ /* 0x0001e20008a8000f */
[----:B------:R0:W-:Y:S02]  /*3a70*/  STTM.16dp32bit_t16_t31.x32 tmem[UR15+0x20], R4 ;  /* 0x00002004000079ed */ /* 0x0001e40008aa000f */
.L_x_9:
[----:B------:R-:W1:Y:S02]  /*3a80*/  FENCE.VIEW.ASYNC.T ;  /* 0x00000000000073c6 */ /* 0x000e640000000200 */
[----:B-1----:R-:W-:Y:S06]  /*3a90*/  BAR.SYNC.DEFER_BLOCKING 0x0 ;  /* 0x0000000000007b1d */ /* 0x002fec0000010000 */
[----:B0-----:R-:W0:Y:S01]  /*3aa0*/  LDTM.x8 R4, tmem[UR11] ;  /* 0x0000000b000479ee */ /* 0x001e2200081c0000 */
[----:B------:R-:W-:Y:S01]  /*3ab0*/  NOP ;  /* 0x0000000000007918 */ /* 0x000fe20000000000 */
[----:B------:R-:W-:Y:S05]  /*3ac0*/  @!P0 BRA `(.L_x_10) ;  /* 0x0000000000248947 */ /* 0x000fea0003800000 */
[C---:B0-----:R-:W-:Y:S01]  /*3ad0*/  FMUL R4, R126.reuse, R4 ;  /* 0x000000047e047220 */ /* 0x041fe20000400000 */
[C---:B------:R-:W-:Y:S01]  /*3ae0*/  FMUL R5, R126.reuse, R5 ;  /* 0x000000057e057220 */ /* 0x040fe20000400000 */
[C---:B------:R-:W-:Y:S01]  /*3af0*/  FMUL R6, R126.reuse, R6 ;  /* 0x000000067e067220 */ /* 0x040fe20000400000 */
[C---:B------:R-:W-:Y:S01]  /*3b00*/  FMUL R7, R126.reuse, R7 ;  /* 0x000000077e077220 */ /* 0x040fe20000400000 */
[C---:B------:R-:W-:Y:S01]  /*3b10*/  FMUL R8, R126.reuse, R8 ;  /* 0x000000087e087220 */ /* 0x040fe20000400000 */
[C---:B------:R-:W-:Y:S01]  /*3b20*/  FMUL R9, R126.reuse, R9 ;  /* 0x000000097e097220 */ /* 0x040fe20000400000 */
[C---:B------:R-:W-:Y:S01]  /*3b30*/  FMUL R10, R126.reuse, R10 ;  /* 0x0000000a7e0a7220 */ /* 0x040fe20000400000 */
[----:B------:R-:W-:-:S04]  /*3b40*/  FMUL R11, R126, R11 ;  /* 0x0000000b7e0b7220 */ /* 0x000fc80000400000 */
[----:B------:R1:W-:Y:S03]  /*3b50*/  STTM.x8 tmem[UR11], R4 ;  /* 0x00000004000079ed */ /* 0x0003e600081c000b */
.L_x_10:
[----:B0-----:R-:W0:Y:S02]  /*3b60*/  FENCE.VIEW.ASYNC.T ;  /* 0x00000000000073c6 */ /* 0x001e240000000200 */
[----:B0-----:R-:W-:Y:S01]  /*3b70*/  BAR.SYNC.DEFER_BLOCKING 0x0 ;  /* 0x0000000000007b1d */ /* 0x001fe20000010000 */
[----:B------:R-:W-:Y:S01]  /*3b80*/  FADD R36, R36, R37 ;  /* 0x0000002524247221 */ /* 0x000fe20000000000 */
[----:B------:R-:W-:-:S03]  /*3b90*/  ISETP.GE.AND P2, PT, R91, 0x1, PT ;  /* 0x000000015b00780c */ /* 0x000fc60003f46270 */
[----:B------:R-:W-:Y:S01]  /*3ba0*/  FADD R36, R57, R36 ;  /* 0x0000002439247221 */ /* 0x000fe20000000000 */
[----:B------:R0:W-:Y:S06]  /*3bb0*/  MEMBAR.ALL.CTA ;  /* 0x0000000000007992 */ /* 0x0001ec0000008000 */
[----:B0-----:R-:W0:Y:S02]  /*3bc0*/  FENCE.VIEW.ASYNC.S ;  /* 0x00000000000073c6 */ /* 0x001e240000000000 */
[----:B0-----:R-:W-:Y:S06]  /*3bd0*/  BAR.SYNC.DEFER_BLOCKING 0x0 ;  /* 0x0000000000007b1d */ /* 0x001fec0000010000 */
[----:B------:R-:W-:Y:S05]  /*3be0*/  @!P1 BRA `(.L_x_11) ;  /* 0x0000000000c49947 */ /* 0x000fea0003800000 */
[----:B------:R-:W-:Y:S01]  /*3bf0*/  UIADD3 UR5, UPT, UPT, UR10, 0x1000, URZ ;  /* 0x000010000a057890 */ /* 0x000fe2000fffe0ff */
[----:B------:R-:W-:Y:S01]  /*3c00*/  UMOV UR4, URZ ;  /* 0x000000ff00047c82 */ /* 0x000fe20008000000 */
[----:B------:R-:W-:Y:S02]  /*3c10*/  UIADD3 UR6, UPT, UPT, UR9, 0x98, URZ ;  /* 0x0000009809067890 */ /* 0x000fe4000fffe0ff */
[----:B------:R-:W-:Y:S02]  /*3c20*/  USHF.R.U32.HI UR5, URZ, 0x4, UR5 ;  /* 0x00000004ff057899 */ /* 0x000fe40008011605 */
[----:B------:R-:W-:Y:S02]  /*3c30*/  UIADD3 UR17, UPT, UPT, UR9, 0xa0, URZ ;  /* 0x000000a009117890 */ /* 0x000fe4000fffe0ff */
[----:B------:R-:W-:Y:S02]  /*3c40*/  USGXT.U32 UR18, UR5, 0xe ;  /* 0x0000000e0512789a */ /* 0x000fe40008000000 */
[----:B------:R-:W-:-:S02]  /*3c50*/  UIADD3 UR21, UPT, UPT, UR9, 0xa8, URZ ;  /* 0x000000a809157890 */ /* 0x000fc4000fffe0ff */
[----:B------:R-:W-:Y:S01]  /*3c60*/  UIADD3 UR36, UP1, UPT, UR18, 0x2, URZ ;  /* 0x0000000212247890 */ /* 0x000fe2000ff3e0ff */
[----:B------:R-:W-:Y:S01]  /*3c70*/  UMOV UR5, URZ ;  /* 0x000000ff00057c82 */ /* 0x000fe20008000000 */
[----:B------:R-:W-:Y:S02]  /*3c80*/  UIADD3 UR29, UPT, UPT, UR9, 0xb0, URZ ;  /* 0x000000b0091d7890 */ /* 0x000fe4000fffe0ff */
[----:B------:R-:W-:Y:S02]  /*3c90*/  UIADD3.X UR37, UPT, UPT, UR4, 0x40004040, URZ, UP1, !UPT ;  /* 0x4000404004257890 */ /* 0x000fe40008ffe4ff */
[----:B------:R-:W-:Y:S01]  /*3ca0*/  UIADD3 UR54, UPT, UPT, UR9, 0xb8, URZ ;  /* 0x000000b809367890 */ /* 0x000fe2000fffe0ff */
[----:B------:R-:W-:Y:S01]  /*3cb0*/  UMOV UR4, UR13 ;  /* 0x0000000d00047c82 */ /* 0x000fe20008000000 */
[----:B------:R-:W-:Y:S01]  /*3cc0*/  UIADD3.64 UR44, UPT, UPT, UR36, 0x4, URZ ;  /* 0x00000004242c7897 */ /* 0x000fe2000fffe0ff */
[----:B------:R-:W-:Y:S01]  /*3cd0*/  UMOV UR57, UR4 ;  /* 0x0000000400397c82 */ /* 0x000fe20008000000 */
[----:B------:R-:W-:-:S02]  /*3ce0*/  UIADD3.64 UR4, UPT, UPT, UR36, 0x2, URZ ;  /* 0x0000000224047897 */ /* 0x000fc4000fffe0ff */
[----:B------:R-:W-:Y:S02]  /*3cf0*/  UIADD3.64 UR46, UPT, UPT, UR36, 0x7e, URZ ;  /* 0x0000007e242e7897 */ /* 0x000fe4000fffe0ff */
[----:B------:R-:W-:Y:S02]  /*3d00*/  UIADD3.64 UR48, UPT, UPT, UR36, 0x80, URZ ;  /* 0x0000008024307897 */ /* 0x000fe4000fffe0ff */
[----:B------:R-:W-:Y:S02]  /*3d10*/  UIADD3 UR55, UPT, UPT, UR9, 0xc0, URZ ;  /* 0x000000c009377890 */ /* 0x000fe4000fffe0ff */
[----:B------:R-:W-:Y:S01]  /*3d20*/  UIADD3.64 UR50, UPT, UPT, UR36, 0x82, URZ ;  /* 0x0000008224327897 */ /* 0x000fe2000fffe0ff */
[----:B------:R-:W-:Y:S01]  /*3d30*/  UMOV UR30, 0x0 ;  /* 0x00000000001e7882 */ /* 0x000fe20000000000 */
[----:B------:R-:W-:Y:S01]  /*3d40*/  UMOV UR31, 0x8040010 ;  /* 0x08040010001f7882 */ /* 0x000fe20000000000 */
[----:B------:R-:W-:Y:S02]  /*3d50*/  UIADD3 UR56, UPT, UPT, UR9, 0xc8, URZ ;  /* 0x000000c809387890 */ /* 0x000fe4000fffe0ff */
[----:B------:R-:W-:Y:S01]  /*3d60*/  UIADD3.64 UR52, UPT, UPT, UR36, 0x84, URZ ;  /* 0x0000008424347897 */ /* 0x000fe2000fffe0ff */
[----:B------:R-:W-:Y:S01]  /*3d70*/  UMOV UR19, 0x40004040 ;  /* 0x4000404000137882 */ /* 0x000fe20000000000 */
[----:B------:R-:W-:Y:S01]  /*3d80*/  UMOV UR32, 0x0 ;  /* 0x0000000000207882 */ /* 0x000fe20000000000 */
[----:B------:R-:W-:Y:S01]  /*3d90*/  UMOV UR33, 0x8040010 ;  /* 0x0804001000217882 */ /* 0x000fe20000000000 */
[----:B------:R-:W-:Y:S01]  /*3da0*/  UMOV UR22, 0x0 ;  /* 0x0000000000167882 */ /* 0x000fe20000000000 */
[----:B------:R-:W-:Y:S01]  /*3db0*/  UMOV UR23, 0x8040010 ;  /* 0x0804001000177882 */ /* 0x000fe20000000000 */
[----:B------:R0:W-:Y:S01]  /*3dc0*/  UTCHMMA tmem[UR14], gdesc[UR18], tmem[UR9], tmem[UR30], idesc[UR31], UPT ;  /* 0x00ff1e120e0079ea */ /* 0x0001e2000b800009 */
        /* <DEDUP_REMOVED lines=15> */
[----:B------:R0:W-:Y:S01]  /*3ec0*/  UTCHMMA tmem[UR55], gdesc[UR50], tmem[UR9], tmem[UR40], idesc[UR41], UPT ;  /* 0x00ff2832370079ea */ /* 0x0001e2000b800009 */
[----:B------:R0:W-:Y:S01]  /*3ed0*/  UTCHMMA tmem[UR56], gdesc[UR52], tmem[UR9], tmem[UR42], idesc[UR43], UPT ;  /* 0x00ff2a34380079ea */ /* 0x0001e2000b800009 */
[----:B------:R0:W-:Y:S01]  /*3ee0*/  UTCBAR [UR57], URZ ;  /* 0x000000ff390073e9 */ /* 0x0001e200080000ff */
[----:B------:R-:W-:Y:S01]  /*3ef0*/  NOP ;  /* 0x0000000000007918 */ /* 0x000fe20000000000 */
.L_x_11:
[----:B0-----:R-:W-:Y:S01]  /*3f00*/  UMOV UR6, URZ ;  /* 0x000000ff00067c82 */ /* 0x001fe20008000000 */
[----:B------:R-:W-:Y:S02]  /*3f10*/  FSEL R49, R49, -INF , P0 ;  /* 0xff80000031317808 */ /* 0x000fe40000000000 */
[----:B------:R-:W-:Y:S01]  /*3f20*/  FSEL R111, R36, 1, P0 ;  /* 0x3f800000246f7808 */ /* 0x000fe20000000000 */
[----:B------:R-:W-:Y:S06]  /*3f30*/  @!P2 BRA `(.L_x_12) ;  /* 0x0000003800c8a947 */ /* 0x000fec0003800000 */
[----:B------:R-:W-:Y:S01]  /*3f40*/  UIADD3 UR4, UPT, UPT, UR10, 0x3000, URZ ;  /* 0x000030000a047890 */ /* 0x000fe2000fffe0ff */
[----:B------:R-:W-:Y:S01]  /*3f50*/  IMAD.SHL.U32 R112, R109, 0x80, RZ ;  /* 0x000000806d707824 */ /* 0x000fe200078e00ff */
[----:B------:R-:W-:Y:S01]  /*3f60*/  USHF.L.U32 UR17, UR7, 0x7, URZ ;  /* 0x0000000707117899 */ /* 0x000fe200080006ff */
[----:B------:R-:W-:Y:S01]  /*3f70*/  IMAD.MOV.U32 R114, RZ, RZ, R49 ;  /* 0x000000ffff727224 */ /* 0x000fe200078e0031 */
[----:B------:R-:W-:Y:S01]  /*3f80*/  USHF.R.U32.HI UR4, URZ, 0x4, UR4 ;  /* 0x00000004ff047899 */ /* 0x000fe20008011604 */
[----:B------:R-:W-:Y:S01]  /*3f90*/  IMAD.MOV.U32 R116, RZ, RZ, RZ ;  /* 0x000000ffff747224 */ /* 0x000fe200078e00ff */
[----:B------:R-:W-:Y:S01]  /*3fa0*/  USHF.R.U32.HI UR22, URZ, 0x4, UR10 ;  /* 0x00000004ff167899 */ /* 0x000fe2000801160a */
[----:B------:R-:W-:Y:S01]  /*3fb0*/  IMAD.MOV.U32 R113, RZ, RZ, RZ ;  /* 0x000000ffff717224 */ /* 0x000fe200078e00ff */
[----:B------:R-:W-:Y:S01]  /*3fc0*/  USGXT.U32 UR18, UR4, 0xe ;  /* 0x0000000e0412789a */ /* 0x000fe20008000000 */
[----:B------:R-:W-:Y:S01]  /*3fd0*/  IMAD.MOV.U32 R109, RZ, RZ, RZ ;  /* 0x000000ffff6d7224 */ /* 0x000fe200078e00ff */
[----:B------:R-:W-:Y:S01]  /*3fe0*/  USHF.R.U32.HI UR16, URZ, 0x4, UR16 ;  /* 0x00000004ff107899 */ /* 0x000fe20008011610 */
[----:B------:R-:W-:Y:S01]  /*3ff0*/  IMAD.MOV.U32 R117, RZ, RZ, R112 ;  /* 0x000000ffff757224 */ /* 0x000fe200078e0070 */
[----:B------:R-:W-:Y:S01]  /*4000*/  UIADD3 UR30, UP2, UPT, UR18, 0x2, URZ ;  /* 0x00000002121e7890 */ /* 0x000fe2000ff5e0ff */
[----:B------:R-:W-:Y:S01]  /*4010*/  IMAD.U32 R115, RZ, RZ, UR17 ;  /* 0x00000011ff737e24 */ /* 0x000fe2000f8e00ff */
[----:B------:R-:W-:Y:S01]  /*4020*/  UMOV UR4, URZ ;  /* 0x000000ff00047c82 */ /* 0x000fe20008000000 */
[----:B------:R-:W-:-:S02]  /*4030*/  USGXT.U32 UR22, UR22, 0xe ;  /* 0x0000000e1616789a */ /* 0x000fc40008000000 */
[----:B------:R-:W-:Y:S02]  /*4040*/  UIADD3.X UR31, UPT, UPT, UR4, 0x40004040, URZ, UP2, !UPT ;  /* 0x40004040041f7890 */ /* 0x000fe400097fe4ff */
[----:B------:R-:W-:Y:S01]  /*4050*/  UISETP.NE.U32.AND UP1, UPT, UR20, URZ, UPT ;  /* 0x000000ff1400728c */ /* 0x000fe2000bf25070 */
[----:B------:R-:W0:Y:S01]  /*4060*/  LDCU UR29, c[0x0][0x3a8] ;  /* 0x00007500ff1d77ac */ /* 0x000e220008000800 */
[----:B------:R-:W-:Y:S02]  /*4070*/  USGXT.U32 UR16, UR16, 0xe ;  /* 0x0000000e1010789a */ /* 0x000fe40008000000 */
[----:B------:R-:W-:Y:S02]  /*4080*/  ULOP3.LUT UR22, UR22, 0x800000, URZ, 0xfc, !UPT ;  /* 0x0080000016167892 */ /* 0x000fe4000f8efcff */
[----:B------:R-:W-:Y:S02]  /*4090*/  UIADD3.64 UR32, UPT, UPT, UR30, 0x2, URZ ;  /* 0x000000021e207897 */ /* 0x000fe4000fffe0ff */
[----:B------:R-:W-:-:S02]  /*40a0*/  UIADD3.64 UR34, UPT, UPT, UR30, 0x4, URZ ;  /* 0x000000041e227897 */ /* 0x000fc4000fffe0ff */
[----:B------:R-:W-:Y:S02]  /*40b0*/  UIADD3.64 UR36, UPT, UPT, UR30, 0x7e, URZ ;  /* 0x0000007e1e247897 */ /* 0x000fe4000fffe0ff */
[----:B------:R-:W-:Y:S02]  /*40c0*/  UIADD3.64 UR38, UPT, UPT, UR30, 0x80, URZ ;  /* 0x000000801e267897 */ /* 0x000fe4000fffe0ff */
[----:B------:R-:W-:Y:S02]  /*40d0*/  UIADD3.64 UR40, UPT, UPT, UR30, 0x82, URZ ;  /* 0x000000821e287897 */ /* 0x000fe4000fffe0ff */
[----:B------:R-:W-:Y:S01]  /*40e0*/  UIADD3.64 UR42, UPT, UPT, UR30, 0x84, URZ ;  /* 0x000000841e2a7897 */ /* 0x000fe2000fffe0ff */
[----:B------:R-:W-:-:S11]  /*40f0*/  UMOV UR23, 0x1 ;  /* 0x0000000100177882 */ /* 0x000fd60000000000 */
.L_x_17:
[----:B01----:R-:W-:-:S04]  /*4100*/  IMAD.WIDE R4, R117, 0x2, R82 ;  /* 0x0000000275047825 */ /* 0x003fc800078e0252 */
[C---:B------:R-:W-:Y:S02]  /*4110*/  IMAD.WIDE R6, R117.reuse, 0x2, R80 ;  /* 0x0000000275067825 */ /* 0x040fe400078e0250 */
[----:B------:R1:W2:Y:S02]  /*4120*/  LDG.E.U16 R4, desc[UR26][R4.64] ;  /* 0x0000001a04047981 */ /* 0x0002a4000c1e1500 */
[C---:B------:R-:W-:Y:S02]  /*4130*/  IMAD.WIDE R8, R117.reuse, 0x2, R74 ;  /* 0x0000000275087825 */ /* 0x040fe400078e024a */
[----:B------:R-:W3:Y:S02]  /*4140*/  LDG.E.U16 R6, desc[UR26][R6.64] ;  /* 0x0000001a06067981 */ /* 0x000ee4000c1e1500 */
[C---:B------:R-:W-:Y:S02]  /*4150*/  IMAD.WIDE R10, R117.reuse, 0x2, R78 ;  /* 0x00000002750a7825 */ /* 0x040fe400078e024e */
[----:B------:R-:W4:Y:S02]  /*4160*/  LDG.E.U16 R8, desc[UR26][R8.64] ;  /* 0x0000001a08087981 */ /* 0x000f24000c1e1500 */
[----:B------:R-:W-:-:S02]  /*4170*/  IMAD.WIDE R12, R117, 0x2, R72 ;  /* 0x00000002750c7825 */ /* 0x000fc400078e0248 */
[----:B------:R-:W5:Y:S02]  /*4180*/  LDG.E.U16 R10, desc[UR26][R10.64] ;  /* 0x0000001a0a0a7981 */ /* 0x000f64000c1e1500 */
[C---:B------:R-:W-:Y:S02]  /*4190*/  IMAD.WIDE R14, R117.reuse, 0x2, R70 ;  /* 0x00000002750e7825 */ /* 0x040fe400078e0246 */
[----:B------:R-:W5:Y:S02]  /*41a0*/  LDG.E.U16 R12, desc[UR26][R12.64] ;  /* 0x0000001a0c0c7981 */ /* 0x000f64000c1e1500 */
[C---:B------:R-:W-:Y:S02]  /*41b0*/  IMAD.WIDE R16, R117.reuse, 0x2, R68 ;  /* 0x0000000275107825 */ /* 0x040fe400078e0244 */
[----:B------:R-:W5:Y:S02]  /*41c0*/  LDG.E.U16 R14, desc[UR26][R14.64] ;  /* 0x0000001a0e0e7981 */ /* 0x000f64000c1e1500 */
[----:B------:R-:W-:-:S02]  /*41d0*/  IMAD.WIDE R18, R117, 0x2, R76 ;  /* 0x0000000275127825 */ /* 0x000fc400078e024c */
[----:B------:R-:W5:Y:S04]  /*41e0*/  LDG.E.U16 R16, desc[UR26][R16.64] ;  /* 0x0000001a10107981 */ /* 0x000f68000c1e1500 */
[----:B------:R-:W5:Y:S01]  /*41f0*/  LDG.E.U16 R18, desc[UR26][R18.64] ;  /* 0x0000001a12127981 */ /* 0x000f62000c1e1500 */
[----:B------:R-:W-:Y:S02]  /*4200*/  LOP3.LUT P5, RZ, R2, 0xff, RZ, 0xc0, !PT ;  /* 0x000000ff02ff7812 */ /* 0x000fe400078ac0ff */
[----:B------:R-:W-:Y:S01]  /*4210*/  IADD3 R128, P1, PT, R84, R113, RZ ;  /* 0x0000007154807210 */ /* 0x000fe20007f3e0ff */
[----:B------:R-:W-:Y:S02]  /*4220*/  UMOV UR6, 0x1 ;  /* 0x0000000100067882 */ /* 0x000fe40000000000 */
[----:B------:R-:W-:-:S04]  /*4230*/  @!UP0 UIADD3 UR6, UPT, UPT, -UR6, 0x100000, URZ ;  /* 0x0010000006068890 */ /* 0x000fc8000fffe1ff */
[----:B------:R-:W-:Y:S02]  /*4240*/  @!UP0 USHF.L.U32 UR7, UR6, 0xb, URZ ;  /* 0x0000000b06078899 */ /* 0x000fe400080006ff */
[----:B------:R-:W-:Y:S01]  /*4250*/  @!UP0 USHF.L.U32 UR6, UR6, 0x1, URZ ;  /* 0x0000000106068899 */ /* 0x000fe200080006ff */
[----:B------:R-:W-:Y:S01]  /*4260*/  IADD3 R20, P2, PT, R128, 0x82, RZ ;  /* 0x0000008280147810 */ /* 0x000fe20007f5e0ff */
[--C-:B------:R-:W-:Y:S01]  /*4270*/  IMAD.X R124, RZ, RZ, R109.reuse, P1 ;  /* 0x000000ffff7c7224 */ /* 0x100fe200008e066d */
[----:B------:R-:W-:Y:S02]  /*4280*/  IADD3 R113, P0, PT, R113, 0x80, RZ ;  /* 0x0000008071717810 */ /* 0x000fe40007f1e0ff */
[----:B------:R-:W-:Y:S02]  /*4290*/  ISETP.GT.U32.AND P4, PT, R20, R3, PT ;  /* 0x000000031400720c */ /* 0x000fe40003f84070 */
[----:B------:R-:W-:Y:S01]  /*42a0*/  IADD3 R20, P1, PT, R128, 0x80, RZ ;  /* 0x0000008080147810 */ /* 0x000fe20007f3e0ff */
[----:B------:R-:W-:Y:S01]  /*42b0*/  VOTEU.ALL UP2, P5 ;  /* 0x0000000000ff7886 */ /* 0x000fe20002840000 */
[----:B------:R-:W-:-:S02]  /*42c0*/  IMAD.X R109, RZ, RZ, R109, P0 ;  /* 0x000000ffff6d7224 */ /* 0x000fc400000e066d */
[--C-:B-1----:R-:W-:Y:S01]  /*42d0*/  IMAD.X R5, RZ, RZ, R124.reuse, P2 ;  /* 0x000000ffff057224 */ /* 0x102fe200010e067c */
[----:B--2---:R1:W-:Y:S04]  /*42e0*/  STS.U16 [R85+UR10+0x2000], R4 ;  /* 0x0020000455007988 */ /* 0x0043e8000800040a */
[----:B---3--:R2:W-:Y:S04]  /*42f0*/  STS.U16 [R85+UR10+0x2200], R6 ;  /* 0x0022000655007988 */ /* 0x0085e8000800040a */
[----:B----4-:R3:W-:Y:S01]  /*4300*/  STS.U16 [R85+UR10+0x2400], R8 ;  /* 0x0024000855007988 */ /* 0x0107e2000800040a */
[----:B-1----:R-:W-:-:S03]  /*4310*/  IMAD.X R4, RZ, RZ, R124, P1 ;  /* 0x000000ffff047224 */ /* 0x002fc600008e067c */
[----:B-----5:R1:W-:Y:S01]  /*4320*/  STS.U16 [R85+UR10+0x2600], R10 ;  /* 0x0026000a55007988 */ /* 0x0203e2000800040a */
[----:B--2---:R-:W-:-:S03]  /*4330*/  IADD3 R6, P0, PT, R128, 0x83, RZ ;  /* 0x0000008380067810 */ /* 0x004fc60007f1e0ff */
[----:B------:R2:W-:Y:S01]  /*4340*/  STS.U16 [R85+UR10+0x2800], R12 ;  /* 0x0028000c55007988 */ /* 0x0005e2000800040a */
[----:B---3--:R-:W-:-:S03]  /*4350*/  IADD3 R8, P3, PT, R128, 0x84, RZ ;  /* 0x0000008480087810 */ /* 0x008fc60007f7e0ff */
[----:B------:R3:W-:Y:S01]  /*4360*/  STS.U16 [R85+UR10+0x2a00], R14 ;  /* 0x002a000e55007988 */ /* 0x0007e2000800040a */
[----:B-1----:R-:W-:-:S03]  /*4370*/  IADD3 R10, P1, PT, R128, 0x85, RZ ;  /* 0x00000085800a7810 */ /* 0x002fc60007f3e0ff */
[----:B------:R1:W-:Y:S04]  /*4380*/  STS.U16 [R85+UR10+0x2c00], R16 ;  /* 0x002c001055007988 */ /* 0x0003e8000800040a */
[----:B------:R1:W-:Y:S01]  /*4390*/  STS.U16 [R85+UR10+0x2e00], R18 ;  /* 0x002e001255007988 */ /* 0x0003e2000800040a */
[--C-:B------:R-:W-:Y:S01]  /*43a0*/  IMAD.X R7, RZ, RZ, R124.reuse, P0 ;  /* 0x000000ffff077224 */ /* 0x100fe200000e067c */
[----:B------:R4:W-:Y:S06]  /*43b0*/  MEMBAR.ALL.CTA ;  /* 0x0000000000007992 */ /* 0x0009ec0000008000 */
[----:B----4-:R-:W-:Y:S04]  /*43c0*/  FENCE.VIEW.ASYNC.S ;  /* 0x00000000000073c6 */ /* 0x010fe80000000000 */
[----:B------:R-:W4:Y:S02]  /*43d0*/  FENCE.VIEW.ASYNC.S ;  /* 0x00000000000073c6 */ /* 0x000f240000000000 */
[----:B----4-:R1:W4:Y:S01]  /*43e0*/  @!UP2 SYNCS.EXCH.64 URZ, [UR10+0x4010], UR6 ;  /* 0x004010060affa5b2 */ /* 0x0103220008000100 */
[--C-:B------:R-:W-:Y:S01]  /*43f0*/  IMAD.X R9, RZ, RZ, R124.reuse, P3 ;  /* 0x000000ffff097224 */ /* 0x100fe200018e067c */
[----:B----4-:R-:W-:Y:S01]  /*4400*/  BAR.SYNC.DEFER_BLOCKING 0x0 ;  /* 0x0000000000007b1d */ /* 0x010fe20000010000 */
[C---:B--2---:R-:W-:Y:S01]  /*4410*/  IADD3 R12, P2, PT, R128.reuse, 0x86, RZ ;  /* 0x00000086800c7810 */ /* 0x044fe20007f5e0ff */
[----:B------:R-:W-:Y:S01]  /*4420*/  IMAD.X R11, RZ, RZ, R124, P1 ;  /* 0x000000ffff0b7224 */ /* 0x000fe200008e067c */
[----:B---3--:R-:W-:-:S02]  /*4430*/  IADD3 R14, P0, PT, R128, 0x87, RZ ;  /* 0x00000087800e7810 */ /* 0x008fc40007f1e0ff */
[C---:B------:R-:W-:Y:S02]  /*4440*/  IADD3 R22, P3, PT, R128.reuse, 0x88, RZ ;  /* 0x0000008880167810 */ /* 0x040fe40007f7e0ff */
[C---:B------:R-:W-:Y:S01]  /*4450*/  IADD3 R24, P1, PT, R128.reuse, 0x89, RZ ;  /* 0x0000008980187810 */ /* 0x040fe20007f3e0ff */
[--C-:B------:R-:W-:Y:S01]  /*4460*/  IMAD.X R13, RZ, RZ, R124.reuse, P2 ;  /* 0x000000ffff0d7224 */ /* 0x100fe200010e067c */
        /* <DEDUP_REMOVED lines=20> */
[----:B------:R-:W-:Y:S01]  /*45b0*/  IADD3 R162, P3, PT, R128, 0x94, RZ ;  /* 0x0000009480a27810 */ /* 0x000fe20007f7e0ff */
[----:B------:R-:W-:Y:S01]  /*45c0*/  IMAD.X R135, RZ, RZ, R124, P1 ;  /* 0x000000ffff877224 */ /* 0x000fe200008e067c */
[----:B-1----:R-:W-:Y:S11]  /*45d0*/  BRA.U UP1, `(.L_x_13) ;  /* 0x0000000101307547 */ /* 0x002ff6000b800000 */
[----:B------:R-:W-:Y:S01]  /*45e0*/  UIADD3 UR6, UPT, UPT, UR10, 0x4010, URZ ;  /* 0x000040100a067890 */ /* 0x000fe2000fffe0ff */
[----:B------:R-:W-:Y:S01]  /*45f0*/  UMOV UR7, URZ ;  /* 0x000000ff00077c82 */ /* 0x000fe20008000000 */
[----:B------:R-:W-:Y:S01]  /*4600*/  UMOV UR24, UR22 ;  /* 0x0000001600187c82 */ /* 0x000fe20008000000 */
[----:B------:R-:W-:Y:S01]  /*4610*/  UMOV UR25, 0x40004040 ;  /* 0x4000404000197882 */ /* 0x000fe20000000000 */
[----:B------:R-:W-:Y:S01]  /*4620*/  UMOV UR20, UR16 ;  /* 0x0000001000147c82 */ /* 0x000fe20008000000 */
[----:B------:R-:W-:Y:S01]  /*4630*/  UMOV UR21, 0xc0004010 ;  /* 0xc000401000157882 */ /* 0x000fe20000000000 */
[----:B------:R-:W-:Y:S01]  /*4640*/  UMOV UR44, 0x0 ;  /* 0x00000000002c7882 */ /* 0x000fe20000000000 */
[----:B------:R-:W-:Y:S01]  /*4650*/  UMOV UR45, 0x8208010 ;  /* 0x08208010002d7882 */ /* 0x000fe20000000000 */
[----:B------:R-:W-:Y:S01]  /*4660*/  UMOV UR6, UR6 ;  /* 0x0000000600067c82 */ /* 0x000fe20008000000 */
[----:B------:R1:W-:Y:S01]  /*4670*/  UTCHMMA gdesc[UR24], gdesc[UR20], tmem[UR28], tmem[UR44], idesc[UR45], !UPT ;  /* 0x00ff2c14180075ea */ /* 0x0003e2000f80001c */
[----:B------:R1:W-:Y:S01]  /*4680*/  UTCBAR [UR6], URZ ;  /* 0x000000ff060073e9 */ /* 0x0003e200080000ff */
[----:B------:R-:W-:-:S02]  /*4690*/  NOP ;  /* 0x0000000000007918 */ /* 0x000fc40000000000 */
.L_x_13:
[----:B------:R-:W2:Y:S01]  /*46a0*/  SYNCS.PHASECHK.TRANS64.TRYWAIT P1, [UR10+0x4010], RZ ;  /* 0x004010ffff0075a7 */ /* 0x000ea2000802110a */
        /* <DEDUP_REMOVED lines=22> */
[--C-:B------:R-:W-:Y:S01]  /*4810*/  IMAD.X R139, RZ, RZ, R124.reuse, P3 ;  /* 0x000000ffff8b7224 */ /* 0x100fe200018e067c */
[-C--:B------:R-:W-:Y:S01]  /*4820*/  ISETP.GT.U32.AND P3, PT, R6, R3.reuse, PT ;  /* 0x000000030600720c */ /* 0x080fe20003f64070 */
[--C-:B------:R-:W-:Y:S01]  /*4830*/  IMAD.X R137, RZ, RZ, R124.reuse, P2 ;  /* 0x000000ffff897224 */ /* 0x100fe200010e067c */
[-C--:B------:R-:W-:Y:S01]  /*4840*/  ISETP.GT.U32.AND P2, PT, R8, R3.reuse, PT ;  /* 0x000000030800720c */ /* 0x080fe20003f44070 */
[----:B------:R-:W-:Y:S01]  /*4850*/  IMAD.X R124, RZ, RZ, R124, P0 ;  /* 0x000000ffff7c7224 */ /* 0x000fe200000e067c */
[----:B------:R-:W-:Y:S01]  /*4860*/  ISETP.GT.U32.AND P0, PT, R10, R3, PT ;  /* 0x000000030a00720c */ /* 0x000fe20003f04070 */
[----:B--2---:R-:W-:-:S12]  /*4870*/  @!P1 BRA `(.L_x_14) ;  /* 0x0000003c00b09947 */ /* 0x004fd80003800000 */
.L_x_23:
[----:B------:R-:W-:Y:S01]  /*4880*/  ISETP.GT.U32.AND.EX P3, PT, R7, RZ, PT, P3 ;  /* 0x000000ff0700720c */ /* 0x000fe20003f64130 */
[----:B------:R-:W-:Y:S01]  /*4890*/  BAR.SYNC.DEFER_BLOCKING 0x0 ;  /* 0x0000000000007b1d */ /* 0x000fe20000010000 */
[----:B------:R-:W-:Y:S01]  /*48a0*/  ISETP.GT.U32.AND.EX P0, PT, R11, RZ, PT, P0 ;  /* 0x000000ff0b00720c */ /* 0x000fe20003f04100 */
[----:B------:R-:W-:Y:S01]  /*48b0*/  IMAD.U32 R116, R116, -0x80000000, RZ ;  /* 0x8000000074747824 */ /* 0x000fe200078e00ff */
[----:B------:R-:W-:Y:S02]  /*48c0*/  P2R R6, PR, RZ, 0x8 ;  /* 0x00000008ff067803 */ /* 0x000fe40000000000 */
[----:B------:R-:W-:Y:S02]  /*48d0*/  ISETP.GT.U32.AND.EX P4, PT, R5, RZ, PT, P4 ;  /* 0x000000ff0500720c */ /* 0x000fe40003f84140 */
[----:B------:R-:W-:Y:S02]  /*48e0*/  P2R R121, PR, RZ, 0x1 ;  /* 0x00000001ff797803 */ /* 0x000fe40000000000 */
[----:B------:R-:W-:-:S02]  /*48f0*/  ISETP.NE.AND P0, PT, R6, RZ, PT ;  /* 0x000000ff0600720c */ /* 0x000fc40003f05270 */
[----:B------:R-:W-:Y:S02]  /*4900*/  P2R R5, PR, RZ, 0x10 ;  /* 0x00000010ff057803 */ /* 0x000fe40000000000 */
[----:B------:R-:W-:Y:S02]  /*4910*/  P2R R119, PR, RZ, 0x1 ;  /* 0x00000001ff777803 */ /* 0x000fe40000000000 */
[----:B------:R-:W-:Y:S02]  /*4920*/  ISETP.NE.AND P0, PT, R5, RZ, PT ;  /* 0x000000ff0500720c */ /* 0x000fe40003f05270 */
[----:B------:R-:W-:Y:S02]  /*4930*/  ISETP.GT.U32.AND.EX P2, PT, R9, RZ, PT, P2 ;  /* 0x000000ff0900720c */ /* 0x000fe40003f44120 */
[----:B------:R-:W-:Y:S02]  /*4940*/  ISETP.GT.U32.AND P5, PT, R20, R3, PT ;  /* 0x000000031400720c */ /* 0x000fe40003fa4070 */
[----:B------:R-:W-:-:S02]  /*4950*/  P2R R118, PR, RZ, 0x1 ;  /* 0x00000001ff767803 */ /* 0x000fc40000000000 */
[----:B------:R-:W-:Y:S02]  /*4960*/  P2R R122, PR, RZ, 0x4 ;  /* 0x00000004ff7a7803 */ /* 0x000fe40000000000 */
[----:B------:R-:W-:Y:S02]  /*4970*/  ISETP.GT.U32.AND.EX P0, PT, R4, RZ, PT, P5 ;  /* 0x000000ff0400720c */ /* 0x000fe40003f04150 */
[-C--:B------:R-:W-:Y:S02]  /*4980*/  ISETP.GT.U32.AND P1, PT, R12, R3.reuse, PT ;  /* 0x000000030c00720c */ /* 0x080fe40003f24070 */
[-C--:B------:R-:W-:Y:S02]  /*4990*/  ISETP.GT.U32.AND P2, PT, R14, R3.reuse, PT ;  /* 0x000000030e00720c */ /* 0x080fe40003f44070 */
[-C--:B------:R-:W-:Y:S02]  /*49a0*/  ISETP.GT.U32.AND P3, PT, R22, R3.reuse, PT ;  /* 0x000000031600720c */ /* 0x080fe40003f64070 */
[----:B------:R-:W-:-:S02]  /*49b0*/  ISETP.GT.U32.AND P4, PT, R24, R3, PT ;  /* 0x000000031800720c */ /* 0x000fc40003f84070 */
[----:B------:R-:W-:Y:S02]  /*49c0*/  ISETP.GE.U32.AND P5, PT, R20, R3, PT ;  /* 0x000000031400720c */ /* 0x000fe40003fa6070 */
[----:B------:R-:W-:Y:S02]  /*49d0*/  ISETP.GT.U32.AND.EX P1, PT, R13, RZ, PT, P1 ;  /* 0x000000ff0d00720c */ /* 0x000fe40003f24110 */
[----:B------:R-:W-:Y:S02]  /*49e0*/  ISETP.GT.U32.AND.EX P2, PT, R15, RZ, PT, P2 ;  /* 0x000000ff0f00720c */ /* 0x000fe40003f44120 */
[----:B------:R-:W-:Y:S02]  /*49f0*/  ISETP.GT.U32.AND.EX P3, PT, R17, RZ, PT, P3 ;  /* 0x000000ff1100720c */ /* 0x000fe40003f64130 */
[----:B------:R-:W-:Y:S02]  /*4a00*/  ISETP.GT.U32.AND.EX P4, PT, R19, RZ, PT, P4 ;  /* 0x000000ff1300720c */ /* 0x000fe40003f84140 */
[----:B------:R-:W-:-:S02]  /*4a10*/  ISETP.GE.U32.AND.EX P5, PT, R4, RZ, PT, P5 ;  /* 0x000000ff0400720c */ /* 0x000fc40003fa6150 */
[-C--:B------:R-:W-:Y:S02]  /*4a20*/  ISETP.GT.U32.AND P6, PT, R26, R3.reuse, PT ;  /* 0x000000031a00720c */ /* 0x080fe40003fc4070 */
[----:B------:R-:W-:Y:S01]  /*4a30*/  LDTM.16dp32bit_t0_t15.x64 R4, tmem[UR12] ;  /* 0x0000000c000479ee */ /* 0x000fe20008b00000 */
[----:B------:R-:W2:Y:S01]  /*4a40*/  LDTM.16dp32bit_t16_t31.x64 R4, tmem[UR12+0x40] ;  /* 0x0000400c000479ee */ /* 0x000ea20008b20000 */
[----:B------:R-:W-:Y:S01]  /*4a50*/  ISETP.GT.U32.AND.EX P6, PT, R123, RZ, PT, P6 ;  /* 0x000000ff7b00720c */ /* 0x000fe20003fc4160 */
[----:B0-2---:R-:W-:Y:S01]  /*4a60*/  FMUL R4, R4, UR29 ;  /* 0x0000001d04047c20 */ /* 0x005fe20008400000 */
[----:B------:R-:W-:Y:S01]  /*4a70*/  FMUL R6, R6, UR29 ;  /* 0x0000001d06067c20 */ /* 0x000fe20008400000 */
[----:B------:R-:W-:Y:S01]  /*4a80*/  FMUL R7, R7, UR29 ;  /* 0x0000001d07077c20 */ /* 0x000fe20008400000 */
[----:B------:R-:W-:Y:S01]  /*4a90*/  FMUL R9, R9, UR29 ;  /* 0x0000001d09097c20 */ /* 0x000fe20008400000 */
[----:B------:R-:W-:Y:S01]  /*4aa0*/  FMUL R10, R10, UR29 ;  /* 0x0000001d0a0a7c20 */ /* 0x000fe20008400000 */
[----:B------:R-:W-:Y:S01]  /*4ab0*/  FSEL R4, R4, -INF , !P0 ;  /* 0xff80000004047808 */ /* 0x000fe20004000000 */
[----:B------:R-:W-:Y:S01]  /*4ac0*/  FMUL R11, R11, UR29 ;  /* 0x0000001d0b0b7c20 */ /* 0x000fe20008400000 */
[----:B------:R-:W-:Y:S01]  /*4ad0*/  ISETP.NE.AND P0, PT, R118, RZ, PT ;  /* 0x000000ff7600720c */ /* 0x000fe20003f05270 */
[----:B------:R-:W-:Y:S01]  /*4ae0*/  FMUL R5, R5, UR29 ;  /* 0x0000001d05057c20 */ /* 0x000fe20008400000 */
[--C-:B------:R-:W-:Y:S01]  /*4af0*/  LOP3.LUT R118, R113, 0x35, R84.reuse, 0xfe, !PT ;  /* 0x0000003571767812 */ /* 0x100fe200078efe54 */
[----:B------:R-:W-:Y:S01]  /*4b00*/  FMUL R12, R12, UR29 ;  /* 0x0000001d0c0c7c20 */ /* 0x000fe20008400000 */
[----:B------:R-:W-:Y:S01]  /*4b10*/  FSEL R6, R6, -INF , !P0 ;  /* 0xff80000006067808 */ /* 0x000fe20004000000 */
[----:B------:R-:W-:Y:S01]  /*4b20*/  FMUL R13, R13, UR29 ;  /* 0x0000001d0d0d7c20 */ /* 0x000fe20008400000 */
[----:B------:R-:W-:Y:S01]  /*4b30*/  ISETP.NE.AND P0, PT, R119, RZ, PT ;  /* 0x000000ff7700720c */ /* 0x000fe20003f05270 */
[----:B------:R-:W-:Y:S01]  /*4b40*/  FMUL R8, R8, UR29 ;  /* 0x0000001d08087c20 */ /* 0x000fe20008400000 */
[----:B------:R-:W-:Y:S01]  /*4b50*/  FSEL R10, R10, -INF , !P1 ;  /* 0xff8000000a0a7808 */ /* 0x000fe20004800000 */
        /* <DEDUP_REMOVED lines=9> */
[-C--:B------:R-:W-:Y:S01]  /*4bf0*/  ISETP.GT.U32.AND P0, PT, R118, R3.reuse, PT ;  /* 0x000000037600720c */ /* 0x080fe20003f04070 */
[----:B------:R-:W-:Y:S01]  /*4c00*/  FMUL R20, R20, UR29 ;  /* 0x0000001d14147c20 */ /* 0x000fe20008400000 */
[--C-:B------:R-:W-:Y:S01]  /*4c10*/  LOP3.LUT R118, R113, 0x34, R84.reuse, 0xfe, !PT ;  /* 0x0000003471767812 */ /* 0x100fe200078efe54 */
[----:B------:R-:W-:Y:S01]  /*4c20*/  FMUL R21, R21, UR29 ;  /* 0x0000001d15157c20 */ /* 0x000fe20008400000 */
[----:B------:R-:W-:Y:S01]  /*4c30*/  ISETP.GT.U32.AND.EX P0, PT, R109, RZ, PT, P0 ;  /* 0x000000ff6d00720c */ /* 0x000fe20003f04100 */
[----:B------:R-:W-:Y:S01]  /*4c40*/  FMUL R22, R22, UR29 ;  /* 0x0000001d16167c20 */ /* 0x000fe20008400000 */
[-C--:B------:R-:W-:Y:S01]  /*4c50*/  ISETP.GT.U32.AND P1, PT, R118, R3.reuse, PT ;  /* 0x000000037600720c */ /* 0x080fe20003f24070 */
[----:B------:R-:W-:Y:S01]  /*4c60*/  FMUL R24, R24, UR29 ;  /* 0x0000001d18187c20 */ /* 0x000fe20008400000 */
[----:B------:R-:W-:Y:S01]  /*4c70*/  SEL R118, RZ, 0x4, !P0 ;  /* 0x00000004ff767807 */ /* 0x000fe20004000000 */
[----:B------:R-:W-:Y:S01]  /*4c80*/  FMUL R25, R25, UR29 ;  /* 0x0000001d19197c20 */ /* 0x000fe20008400000 */
[----:B------:R-:W-:Y:S01]  /*4c90*/  ISETP.GT.U32.AND.EX P1, PT, R109, RZ, PT, P1 ;  /* 0x000000ff6d00720c */ /* 0x000fe20003f24110 */
[----:B------:R-:W-:Y:S01]  /*4ca0*/  FMUL R23, R23, UR29 ;  /* 0x0000001d17177c20 */ /* 0x000fe20008400000 */
[-C--:B------:R-:W-:Y:S01]  /*4cb0*/  ISETP.GT.U32.AND P0, PT, R120, R3.reuse, PT ;  /* 0x000000037800720c */ /* 0x080fe20003f04070 */
[----:B------:R-:W-:Y:S01]  /*4cc0*/  FMUL R26, R26, UR29 ;  /* 0x0000001d1a1a7c20 */ /* 0x000fe20008400000 */
[--C-:B------:R-:W-:Y:S01]  /*4cd0*/  LOP3.LUT R120, R113, 0x37, R84.reuse, 0xfe, !PT ;  /* 0x0000003771787812 */ /* 0x100fe200078efe54 */
        /* <DEDUP_REMOVED lines=13> */
[----:B------:R-:W-:Y:S01]  /*4db0*/  FSEL R5, R5, -INF , !P5 ;  /* 0xff80000005057808 */ /* 0x000fe20006800000 */
[----:B------:R-:W-:Y:S01]  /*4dc0*/  FMUL R34, R34, UR29 ;  /* 0x0000001d22227c20 */ /* 0x000fe20008400000 */
[----:B------:R-:W-:Y:S01]  /*4dd0*/  ISETP.NE.AND P5, PT, R122, RZ, PT ;  /* 0x000000ff7a00720c */ /* 0x000fe20003fa5270 */
        /* <DEDUP_REMOVED lines=17> */
[----:B------:R-:W-:Y:S01]  /*4ef0*/  FSEL R12, R12, -INF , !P3 ;  /* 0xff8000000c0c7808 */ /* 0x000fe20005800000 */
[----:B------:R-:W-:Y:S01]  /*4f00*/  IMAD.IADD R122, R122, 0x1, R123 ;  /* 0x000000017a7a7824 */ /* 0x000fe200078e027b */
        /* <DEDUP_REMOVED lines=21> */
[----:B------:R-:W-:Y:S01]  /*5060*/  FMUL R59, R59, UR29 ;  /* 0x0000001d3b3b7c20 */ /* 0x000fe20008400000 */
[-C--:B------:R-:W-:Y:S01]  /*5070*/  ISETP.GT.U32.AND P4, PT, R146, R3.reuse, PT ;  /* 0x000000039200720c */ /* 0x080fe20003f84070 */
[----:B------:R-:W-:Y:S01]  /*5080*/  FMUL R61, R61, UR29 ;  /* 0x0000001d3d3d7c20 */ /* 0x000fe20008400000 */
[----:B------:R-:W-:Y:S01]  /*5090*/  LOP3.LUT R146, R113, 0x3d, R84, 0xfe, !PT ;  /* 0x0000003d71927812 */ /* 0x000fe200078efe54 */
[----:B------:R-:W-:Y:S01]  /*50a0*/  FMUL R63, R63, UR29 ;  /* 0x0000001d3f3f7c20 */ /* 0x000fe20008400000 */
[----:B------:R-:W-:Y:S01]  /*50b0*/  FSEL R8, R8, -INF , !P5 ;  /* 0xff80000008087808 */ /* 0x000fe20006800000 */
[----:B------:R-:W-:Y:S01]  /*50c0*/  FMUL R65, R65, UR29 ;  /* 0x0000001d41417c20 */ /* 0x000fe20008400000 */
[----:B------:R-:W-:Y:S01]  /*50d0*/  ISETP.GT.U32.AND.EX P0, PT, R109, RZ, PT, P0 ;  /* 0x000000ff6d00720c */ /* 0x000fe20003f04100 */
[----:B------:R-:W-:Y:S01]  /*50e0*/  FMUL R67, R67, UR29 ;  /* 0x0000001d43437c20 */ /* 0x000fe20008400000 */
[----:B------:R-:W-:-:S02]  /*50f0*/  ISETP.GT.U32.AND P5, PT, R146, R3, PT ;  /* 0x000000039200720c */ /* 0x000fc40003fa4070 */
[----:B------:R-:W-:Y:S02]  /*5100*/  SEL R127, RZ, 0x1, !P0 ;  /* 0x00000001ff7f7807 */ /* 0x000fe40004000000 */
[----:B------:R-:W-:Y:S02]  /*5110*/  ISETP.GT.U32.AND.EX P5, PT, R109, RZ, PT, P5 ;  /* 0x000000ff6d00720c */ /* 0x000fe40003fa4150 */
[----:B------:R-:W-:Y:S02]  /*5120*/  ISETP.GT.U32.AND P0, PT, R150, R3, PT ;  /* 0x000000039600720c */ /* 0x000fe40003f04070 */
[----:B------:R-:W-:Y:S02]  /*5130*/  LOP3.LUT R148, R113, 0x3c, R84, 0xfe, !PT ;  /* 0x0000003c71947812 */ /* 0x000fe400078efe54 */
[----:B------:R-:W-:Y:S02]  /*5140*/  SEL R125, RZ, 0x4, !P5 ;  /* 0x00000004ff7d7807 */ /* 0x000fe40006800000 */
[----:B------:R-:W-:-:S02]  /*5150*/  ISETP.GT.U32.AND.EX P5, PT, R131, RZ, PT, P0 ;  /* 0x000000ff8300720c */ /* 0x000fc40003fa4100 */
[-C--:B------:R-:W-:Y:S02]  /*5160*/  ISETP.GT.U32.AND P0, PT, R148, R3.reuse, PT ;  /* 0x000000039400720c */ /* 0x080fe40003f04070 */
[--C-:B------:R-:W-:Y:S02]  /*5170*/  LOP3.LUT R148, R113, 0x3e, R84.reuse, 0xfe, !PT ;  /* 0x0000003e71947812 */ /* 0x100fe400078efe54 */
[----:B------:R-:W-:Y:S02]  /*5180*/  FSEL R15, R15, -INF , !P1 ;  /* 0xff8000000f0f7808 */ /* 0x000fe40004800000 */
[----:B------:R-:W-:Y:S02]  /*5190*/  ISETP.GT.U32.AND P1, PT, R148, R3, PT ;  /* 0x000000039400720c */ /* 0x000fe40003f24070 */
[----:B------:R-:W-:Y:S02]  /*51a0*/  LOP3.LUT R148, R113, 0x39, R84, 0xfe, !PT ;  /* 0x0000003971947812 */ /* 0x000fe400078efe54 */
[----:B------:R-:W-:-:S02]  /*51b0*/  FSEL R16, R16, -INF , !P2 ;  /* 0xff80000010107808 */ /* 0x000fc40005000000 */
[-C--:B------:R-:W-:Y:S02]  /*51c0*/  ISETP.GT.U32.AND P2, PT, R148, R3.reuse, PT ;  /* 0x000000039400720c */ /* 0x080fe40003f44070 */
[----:B------:R-:W-:Y:S02]  /*51d0*/  LOP3.LUT R150, R113, 0x38, R84, 0xfe, !PT ;  /* 0x0000003871967812 */ /* 0x000fe400078efe54 */
[C---:B------:R-:W-:Y:S02]  /*51e0*/  ISETP.GT.U32.AND.EX P2, PT, R109.reuse, RZ, PT, P2 ;  /* 0x000000ff6d00720c */ /* 0x040fe40003f44120 */
[----:B------:R-:W-:Y:S02]  /*51f0*/  ISETP.GT.U32.AND.EX P4, PT, R109, RZ, PT, P4 ;  /* 0x000000ff6d00720c */ /* 0x000fe40003f84140 */
[----:B------:R-:W-:Y:S02]  /*5200*/  SEL R131, RZ, 0x4, !P2 ;  /* 0x00000004ff837807 */ /* 0x000fe40005000000 */
[----:B------:R-:W-:-:S02]  /*5210*/  ISETP.GT.U32.AND P2, PT, R150, R3, PT ;  /* 0x000000039600720c */ /* 0x000fc40003f44070 */
[----:B------:R-:W-:Y:S02]  /*5220*/  LOP3.LUT R150, R113, 0x3b, R84, 0xfe, !PT ;  /* 0x0000003b71967812 */ /* 0x000fe400078efe54 */
[----:B------:R-:W-:Y:S02]  /*5230*/  ISETP.GT.U32.AND.EX P0, PT, R109, RZ, PT, P0 ;  /* 0x000000ff6d00720c */ /* 0x000fe40003f04100 */
[----:B------:R-:W-:Y:S02]  /*5240*/  FSEL R17, R17, -INF , !P3 ;  /* 0xff80000011117808 */ /* 0x000fe40005800000 */
[----:B------:R-:W-:Y:S02]  /*5250*/  ISETP.GT.U32.AND P3, PT, R150, R3, PT ;  /* 0x000000039600720c */ /* 0x000fe40003f64070 */
[----:B------:R-:W-:Y:S02]  /*5260*/  SEL R146, RZ, 0x1fffe, !P4 ;  /* 0x0001fffeff927807 */ /* 0x000fe40006000000 */
[----:B------:R-:W-:-:S02]  /*5270*/  SEL R148, RZ, 0x7fff8, !P0 ;  /* 0x0007fff8ff947807 */ /* 0x000fc40004000000 */
[----:B------:R-:W-:Y:S01]  /*5280*/  LOP3.LUT R150, R113, 0x3a, R84, 0xfe, !PT ;  /* 0x0000003a71967812 */ /* 0x000fe200078efe54 */
[----:B------:R-:W-:Y:S01]  /*5290*/  IMAD.IADD R127, R127, 0x1, R146 ;  /* 0x000000017f7f7824 */ /* 0x000fe200078e0292 */
[-C--:B------:R-:W-:Y:S02]  /*52a0*/  ISETP.GT.U32.AND P4, PT, R152, R3.reuse, PT ;  /* 0x000000039800720c */ /* 0x080fe40003f84070 */
[C---:B------:R-:W-:Y:S02]  /*52b0*/  ISETP.GT.U32.AND.EX P1, PT, R109.reuse, RZ, PT, P1 ;  /* 0x000000ff6d00720c */ /* 0x040fe40003f24110 */
[----:B------:R-:W-:Y:S02]  /*52c0*/  ISETP.GT.U32.AND P0, PT, R154, R3, PT ;  /* 0x000000039a00720c */ /* 0x000fe40003f04070 */
[----:B------:R-:W-:Y:S02]  /*52d0*/  ISETP.GT.U32.AND.EX P2, PT, R109, RZ, PT, P2 ;  /* 0x000000ff6d00720c */ /* 0x000fe40003f44120 */
[----:B------:R-:W-:-:S02]  /*52e0*/  FSEL R18, R18, -INF , !P5 ;  /* 0xff80000012127808 */ /* 0x000fc40006800000 */
[-C--:B------:R-:W-:Y:S02]  /*52f0*/  ISETP.GT.U32.AND P5, PT, R150, R3.reuse, PT ;  /* 0x000000039600720c */ /* 0x080fe40003fa4070 */
[----:B------:R-:W-:Y:S02]  /*5300*/  SEL R129, RZ, 0x1fffe, !P1 ;  /* 0x0001fffeff817807 */ /* 0x000fe40004800000 */
[----:B------:R-:W-:Y:S02]  /*5310*/  ISETP.GT.U32.AND.EX P4, PT, R133, RZ, PT, P4 ;  /* 0x000000ff8500720c */ /* 0x000fe40003f84140 */
[----:B------:R-:W-:Y:S02]  /*5320*/  SEL R150, RZ, 0x7fff8, !P2 ;  /* 0x0007fff8ff967807 */ /* 0x000fe40005000000 */
[----:B------:R-:W-:Y:S02]  /*5330*/  ISETP.GT.U32.AND.EX P0, PT, R161, RZ, PT, P0 ;  /* 0x000000ffa100720c */ /* 0x000fe40003f04100 */
[----:B------:R-:W-:-:S02]  /*5340*/  ISETP.GT.U32.AND P1, PT, R156, R3, PT ;  /* 0x000000039c00720c */ /* 0x000fc40003f24070 */
[----:B------:R-:W-:Y:S02]  /*5350*/  ISETP.GT.U32.AND.EX P3, PT, R109, RZ, PT, P3 ;  /* 0x000000ff6d00720c */ /* 0x000fe40003f64130 */
[-C--:B------:R-:W-:Y:S02]  /*5360*/  ISETP.GT.U32.AND P2, PT, R158, R3.reuse, PT ;  /* 0x000000039e00720c */ /* 0x080fe40003f44070 */
[----:B------:R-:W-:Y:S02]  /*5370*/  FSEL R19, R19, -INF , !P4 ;  /* 0xff80000013137808 */ /* 0x000fe40006000000 */
[----:B------:R-:W-:Y:S02]  /*5380*/  FSEL R20, R20, -INF , !P0 ;  /* 0xff80000014147808 */ /* 0x000fe40004000000 */
[----:B------:R-:W-:Y:S02]  /*5390*/  SEL R133, RZ, 0x1, !P3 ;  /* 0x00000001ff857807 */ /* 0x000fe40005800000 */
[----:B------:R-:W-:-:S02]  /*53a0*/  ISETP.GT.U32.AND P4, PT, R162, R3, PT ;  /* 0x00000003a200720c */ /* 0x000fc40003f84070 */
[-C--:B------:R-:W-:Y:S02]  /*53b0*/  ISETP.GT.U32.AND P0, PT, R164, R3.reuse, PT ;  /* 0x00000003a400720c */ /* 0x080fe40003f04070 */
[----:B------:R-:W-:Y:S02]  /*53c0*/  ISETP.GT.U32.AND.EX P1, PT, R135, RZ, PT, P1 ;  /* 0x000000ff8700720c */ /* 0x000fe40003f24110 */
[----:B------:R-:W-:Y:S02]  /*53d0*/  ISETP.GT.U32.AND.EX P2, PT, R163, RZ, PT, P2 ;  /* 0x000000ffa300720c */ /* 0x000fe40003f44120 */
[----:B------:R-:W-:Y:S02]  /*53e0*/  ISETP.GT.U32.AND P3, PT, R160, R3, PT ;  /* 0x00000003a000720c */ /* 0x000fe40003f64070 */
[----:B------:R-:W-:Y:S02]  /*53f0*/  FSEL R21, R21, -INF , !P1 ;  /* 0xff80000015157808 */ /* 0x000fe40004800000 */
[----:B------:R-:W-:-:S02]  /*5400*/  FSEL R22, R22, -INF , !P2 ;  /* 0xff80000016167808 */ /* 0x000fc40005000000 */
[----:B------:R-:W-:Y:S02]  /*5410*/  ISETP.GT.U32.AND.EX P4, PT, R159, RZ, PT, P4 ;  /* 0x000000ff9f00720c */ /* 0x000fe40003f84140 */
[----:B------:R-:W-:Y:S02]  /*5420*/  ISETP.GT.U32.AND.EX P0, PT, R155, RZ, PT, P0 ;  /* 0x000000ff9b00720c */ /* 0x000fe40003f04100 */
[-C--:B------:R-:W-:Y:S02]  /*5430*/  ISETP.GT.U32.AND P1, PT, R144, R3.reuse, PT ;  /* 0x000000039000720c */ /* 0x080fe40003f24070 */
[----:B------:R-:W-:Y:S02]  /*5440*/  ISETP.GT.U32.AND P2, PT, R142, R3, PT ;  /* 0x000000038e00720c */ /* 0x000fe40003f44070 */
[----:B------:R-:W-:Y:S02]  /*5450*/  ISETP.GT.U32.AND.EX P3, PT, R157, RZ, PT, P3 ;  /* 0x000000ff9d00720c */ /* 0x000fe40003f64130 */
[----:B------:R-:W-:-:S02]  /*5460*/  FSEL R24, R24, -INF , !P4 ;  /* 0xff80000018187808 */ /* 0x000fc40006000000 */
[----:B------:R-:W-:Y:S02]  /*5470*/  FSEL R25, R25, -INF , !P0 ;  /* 0xff80000019197808 */ /* 0x000fe40004000000 */
[----:B------:R-:W-:Y:S02]  /*5480*/  FSEL R23, R23, -INF , !P3 ;  /* 0xff80000017177808 */ /* 0x000fe40005800000 */
[-C--:B------:R-:W-:Y:S02]  /*5490*/  ISETP.GT.U32.AND P4, PT, R138, R3.reuse, PT ;  /* 0x000000038a00720c */ /* 0x080fe40003f84070 */
[----:B------:R-:W-:Y:S02]  /*54a0*/  ISETP.GT.U32.AND.EX P1, PT, R153, RZ, PT, P1 ;  /* 0x000000ff9900720c */ /* 0x000fe40003f24110 */
[----:B------:R-:W-:Y:S02]  /*54b0*/  ISETP.GT.U32.AND.EX P2, PT, R151, RZ, PT, P2 ;  /* 0x000000ff9700720c */ /* 0x000fe40003f44120 */
[----:B------:R-:W-:-:S02]  /*54c0*/  ISETP.GT.U32.AND P0, PT, R136, R3, PT ;  /* 0x000000038800720c */ /* 0x000fc40003f04070 */
[-C--:B------:R-:W-:Y:S02]  /*54d0*/  ISETP.GT.U32.AND P3, PT, R140, R3.reuse, PT ;  /* 0x000000038c00720c */ /* 0x080fe40003f64070 */
[----:B------:R-:W-:Y:S02]  /*54e0*/  FSEL R26, R26, -INF , !P1 ;  /* 0xff8000001a1a7808 */ /* 0x000fe40004800000 */
[----:B------:R-:W-:Y:S02]  /*54f0*/  FSEL R27, R27, -INF , !P2 ;  /* 0xff8000001b1b7808 */ /* 0x000fe40005000000 */
[----:B------:R-:W-:Y:S02]  /*5500*/  ISETP.GT.U32.AND.EX P4, PT, R147, RZ, PT, P4 ;  /* 0x000000ff9300720c */ /* 0x000fe40003f84140 */
[----:B------:R-:W-:Y:S02]  /*5510*/  ISETP.GT.U32.AND.EX P0, PT, R145, RZ, PT, P0 ;  /* 0x000000ff9100720c */ /* 0x000fe40003f04100 */
[----:B------:R-:W-:-:S02]  /*5520*/  ISETP.GT.U32.AND P1, PT, R134, R3, PT ;  /* 0x000000038600720c */ /* 0x000fc40003f24070 */
[-C--:B------:R-:W-:Y:S02]  /*5530*/  ISETP.GT.U32.AND P2, PT, R132, R3.reuse, PT ;  /* 0x000000038400720c */ /* 0x080fe40003f44070 */
[----:B------:R-:W-:Y:S02]  /*5540*/  ISETP.GT.U32.AND.EX P3, PT, R149, RZ, PT, P3 ;  /* 0x000000ff9500720c */ /* 0x000fe40003f64130 */
[----:B------:R-:W-:Y:S02]  /*5550*/  FSEL R29, R29, -INF , !P4 ;  /* 0xff8000001d1d7808 */ /* 0x000fe40006000000 */
[----:B------:R-:W-:Y:S02]  /*5560*/  FSEL R30, R30, -INF , !P0 ;  /* 0xff8000001e1e7808 */ /* 0x000fe40004000000 */
[----:B------:R-:W-:Y:S02]  /*5570*/  FSEL R28, R28, -INF , !P3 ;  /* 0xff8000001c1c7808 */ /* 0x000fe40005800000 */
[----:B------:R-:W-:-:S02]  /*5580*/  ISETP.GT.U32.AND P4, PT, R126, R3, PT ;  /* 0x000000037e00720c */ /* 0x000fc40003f84070 */
[-C--:B------:R-:W-:Y:S02]  /*5590*/  ISETP.GT.U32.AND P0, PT, R128, R3.reuse, PT ;  /* 0x000000038000720c */ /* 0x080fe40003f04070 */
[----:B------:R-:W-:Y:S02]  /*55a0*/  ISETP.GT.U32.AND.EX P1, PT, R143, RZ, PT, P1 ;  /* 0x000000ff8f00720c */ /* 0x000fe40003f24110 */
[----:B------:R-:W-:Y:S02]  /*55b0*/  ISETP.GT.U32.AND.EX P2, PT, R141, RZ, PT, P2 ;  /* 0x000000ff8d00720c */ /* 0x000fe40003f44120 */
[----:B------:R-:W-:Y:S02]  /*55c0*/  ISETP.GT.U32.AND P3, PT, R130, R3, PT ;  /* 0x000000038200720c */ /* 0x000fe40003f64070 */
[C-C-:B------:R-:W-:Y:S02]  /*55d0*/  LOP3.LUT R126, R113.reuse, 0x3f, R84.reuse, 0xfe, !PT ;  /* 0x0000003f717e7812 */ /* 0x140fe400078efe54 */
[----:B------:R-:W-:-:S02]  /*55e0*/  LOP3.LUT R128, R113, 0x2f, R84, 0xfe, !PT ;  /* 0x0000002f71807812 */ /* 0x000fc400078efe54 */
[----:B------:R-:W-:Y:S02]  /*55f0*/  FSEL R31, R31, -INF , !P1 ;  /* 0xff8000001f1f7808 */ /* 0x000fe40004800000 */
[----:B------:R-:W-:Y:S02]  /*5600*/  FSEL R32, R32, -INF , !P2 ;  /* 0xff80000020207808 */ /* 0x000fe40005000000 */
[-C--:B------:R-:W-:Y:S02]  /*5610*/  ISETP.GT.U32.AND P1, PT, R126, R3.reuse, PT ;  /* 0x000000037e00720c */ /* 0x080fe40003f24070 */
[----:B------:R-:W-:Y:S02]  /*5620*/  ISETP.GT.U32.AND P2, PT, R128, R3, PT ;  /* 0x000000038000720c */ /* 0x000fe40003f44070 */
[----:B------:R-:W-:Y:S02]  /*5630*/  ISETP.GT.U32.AND.EX P3, PT, R139, RZ, PT, P3 ;  /* 0x000000ff8b00720c */ /* 0x000fe40003f64130 */
[----:B------:R-:W-:-:S02]  /*5640*/  ISETP.GT.U32.AND.EX P4, PT, R137, RZ, PT, P4 ;  /* 0x000000ff8900720c */ /* 0x000fc40003f84140 */
[C-C-:B------:R-:W-:Y:S02]  /*5650*/  LOP3.LUT R126, R113.reuse, 0x2e, R84.reuse, 0xfe, !PT ;  /* 0x0000002e717e7812 */ /* 0x140fe400078efe54 */
[----:B------:R-:W-:Y:S02]  /*5660*/  LOP3.LUT R128, R113, 0x20, R84, 0xfe, !PT ;  /* 0x0000002071807812 */ /* 0x000fe400078efe54 */
[----:B------:R-:W-:Y:S02]  /*5670*/  FSEL R33, R33, -INF , !P3 ;  /* 0xff80000021217808 */ /* 0x000fe40005800000 */
[----:B------:R-:W-:Y:S02]  /*5680*/  FSEL R34, R34, -INF , !P4 ;  /* 0xff80000022227808 */ /* 0x000fe40006000000 */
[-C--:B------:R-:W-:Y:S02]  /*5690*/  ISETP.GT.U32.AND P3, PT, R126, R3.reuse, PT ;  /* 0x000000037e00720c */ /* 0x080fe40003f64070 */
[----:B------:R-:W-:-:S02]  /*56a0*/  ISETP.GT.U32.AND P4, PT, R128, R3, PT ;  /* 0x000000038000720c */ /* 0x000fc40003f84070 */
[----:B------:R-:W-:Y:S02]  /*56b0*/  ISETP.GT.U32.AND.EX P0, PT, R124, RZ, PT, P0 ;  /* 0x000000ff7c00720c */ /* 0x000fe40003f04100 */
[--C-:B------:R-:W-:Y:S02]  /*56c0*/  LOP3.LUT R126, R113, 0x21, R84.reuse, 0xfe, !PT ;  /* 0x00000021717e7812 */ /* 0x100fe400078efe54 */
[----:B------:R-:W-:Y:S02]  /*56d0*/  ISETP.GT.U32.AND.EX P4, PT, R109, RZ, PT, P4 ;  /* 0x000000ff6d00720c */ /* 0x000fe40003f84140 */
[----:B------:R-:W-:Y:S02]  /*56e0*/  FSEL R35, R35, -INF , !P0 ;  /* 0xff80000023237808 */ /* 0x000fe40004000000 */
[----:B------:R-:W-:Y:S02]  /*56f0*/  LOP3.LUT R124, R113, 0x22, R84, 0xfe, !PT ;  /* 0x00000022717c7812 */ /* 0x000fe400078efe54 */
[----:B------:R-:W-:-:S02]  /*5700*/  ISETP.GT.U32.AND P0, PT, R126, R3, PT ;  /* 0x000000037e00720c */ /* 0x000fc40003f04070 */
[----:B------:R-:W-:Y:S02]  /*5710*/  FSEL R36, R36, -INF , !P4 ;  /* 0xff80000024247808 */ /* 0x000fe40006000000 */
[----:B------:R-:W-:Y:S02]  /*5720*/  ISETP.GT.U32.AND P4, PT, R124, R3, PT ;  /* 0x000000037c00720c */ /* 0x000fe40003f84070 */
[----:B------:R-:W-:Y:S02]  /*5730*/  ISETP.GT.U32.AND.EX P0, PT, R109, RZ, PT, P0 ;  /* 0x000000ff6d00720c */ /* 0x000fe40003f04100 */
[----:B------:R-:W-:Y:S02]  /*5740*/  LOP3.LUT R126, R113, 0x23, R84, 0xfe, !PT ;  /* 0x00000023717e7812 */ /* 0x000fe400078efe54 */
[----:B------:R-:W-:Y:S02]  /*5750*/  ISETP.GT.U32.AND.EX P4, PT, R109, RZ, PT, P4 ;  /* 0x000000ff6d00720c */ /* 0x000fe40003f84140 */
[----:B------:R-:W-:-:S02]  /*5760*/  FSEL R37, R37, -INF , !P0 ;  /* 0xff80000025257808 */ /* 0x000fc40004000000 */
[--C-:B------:R-:W-:Y:S02]  /*5770*/  LOP3.LUT R124, R113, 0x24, R84.reuse, 0xfe, !PT ;  /* 0x00000024717c7812 */ /* 0x100fe400078efe54 */
[-C--:B------:R-:W-:Y:S02]  /*5780*/  ISETP.GT.U32.AND P0, PT, R126, R3.reuse, PT ;  /* 0x000000037e00720c */ /* 0x080fe40003f04070 */
[----:B------:R-:W-:Y:S02]  /*5790*/  FSEL R38, R38, -INF , !P4 ;  /* 0xff80000026267808 */ /* 0x000fe40006000000 */
[----:B------:R-:W-:Y:S02]  /*57a0*/  ISETP.GT.U32.AND P4, PT, R124, R3, PT ;  /* 0x000000037c00720c */ /* 0x000fe40003f84070 */
[----:B------:R-:W-:Y:S02]  /*57b0*/  ISETP.GT.U32.AND.EX P0, PT, R109, RZ, PT, P0 ;  /* 0x000000ff6d00720c */ /* 0x000fe40003f04100 */
[----:B------:R-:W-:-:S02]  /*57c0*/  LOP3.LUT R126, R113, 0x25, R84, 0xfe, !PT ;  /* 0x00000025717e7812 */ /* 0x000fc400078efe54 */
[----:B------:R-:W-:Y:S02]  /*57d0*/  ISETP.GT.U32.AND.EX P4, PT, R109, RZ, PT, P4 ;  /* 0x000000ff6d00720c */ /* 0x000fe40003f84140 */
[----:B------:R-:W-:Y:S02]  /*57e0*/  FSEL R39, R39, -INF , !P0 ;  /* 0xff80000027277808 */ /* 0x000fe40004000000 */
[----:B------:R-:W-:Y:S02]  /*57f0*/  LOP3.LUT R124, R113, 0x26, R84, 0xfe, !PT ;  /* 0x00000026717c7812 */ /* 0x000fe400078efe54 */
[-C--:B------:R-:W-:Y:S02]  /*5800*/  ISETP.GT.U32.AND P0, PT, R126, R3.reuse, PT ;  /* 0x000000037e00720c */ /* 0x080fe40003f04070 */
[----:B------:R-:W-:Y:S02]  /*5810*/  FSEL R40, R40, -INF , !P4 ;  /* 0xff80000028287808 */ /* 0x000fe40006000000 */
        /* <DEDUP_REMOVED lines=8> */
[-C--:B------:R-:W-:Y:S02]  /*58a0*/  ISETP.GT.U32.AND P4, PT, R126, R3.reuse, PT ;  /* 0x000000037e00720c */ /* 0x080fe40003f84070 */
[----:B------:R-:W-:Y:S02]  /*58b0*/  ISETP.GT.U32.AND.EX P0, PT, R109, RZ, PT, P0 ;  /* 0x000000ff6d00720c */ /* 0x000fe40003f04100 */
[----:B------:R-:W-:Y:S02]  /*58c0*/  LOP3.LUT R126, R113, 0x29, R84, 0xfe, !PT ;  /* 0x00000029717e7812 */ /* 0x000fe400078efe54 */
[----:B------:R-:W-:Y:S02]  /*58d0*/  FSEL R44, R44, -INF , !P0 ;  /* 0xff8000002c2c7808 */ /* 0x000fe40004000000 */
[----:B------:R-:W-:-:S02]  /*58e0*/  ISETP.GT.U32.AND P0, PT, R126, R3, PT ;  /* 0x000000037e00720c */ /* 0x000fc40003f04070 */
[----:B------:R-:W-:Y:S02]  /*58f0*/  LOP3.LUT R127, R127, 0x3, RZ, 0xc0, !PT ;  /* 0x000000037f7f7812 */ /* 0x000fe400078ec0ff */
[----:B------:R-:W-:Y:S02]  /*5900*/  LOP3.LUT R122, R122, 0x3, RZ, 0xc0, !PT ;  /* 0x000000037a7a7812 */ /* 0x000fe400078ec0ff */
[----:B------:R-:W-:Y:S02]  /*5910*/  IADD3 R121, PT, PT, R127, R121, R120 ;  /* 0x000000797f797210 */ /* 0x000fe40007ffe078 */
[----:B------:R-:W-:Y:S02]  /*5920*/  ISETP.GT.U32.AND.EX P0, PT, R109, RZ, PT, P0 ;  /* 0x000000ff6d00720c */ /* 0x000fe40003f04100 */
[----:B------:R-:W-:Y:S02]  /*5930*/  IADD3 R118, PT, PT, R122, R119, R118 ;  /* 0x000000777a767210 */ /* 0x000fe40007ffe076 */
[----:B------:R-:W-:-:S02]  /*5940*/  LOP3.LUT R120, R113, 0x2a, R84, 0xfe, !PT ;  /* 0x0000002a71787812 */ /* 0x000fc400078efe54 */
[----:B------:R-:W-:Y:S01]  /*5950*/  FMNMX3 R119, R4, R5, R6, !PT ;  /* 0x0000000504777276 */ /* 0x000fe20007800006 */
[----:B------:R-:W-:Y:S01]  /*5960*/  IMAD.SHL.U32 R118, R118, 0x100, RZ ;  /* 0x0000010076767824 */ /* 0x000fe200078e00ff */
[----:B------:R-:W-:Y:S02]  /*5970*/  FSEL R45, R45, -INF , !P0 ;  /* 0xff8000002d2d7808 */ /* 0x000fe40004000000 */
[----:B------:R-:W-:Y:S02]  /*5980*/  ISETP.GT.U32.AND P0, PT, R120, R3, PT ;  /* 0x000000037800720c */ /* 0x000fe40003f04070 */
[----:B------:R-:W-:Y:S02]  /*5990*/  FMNMX3 R120, R119, R7, R8, !PT ;  /* 0x0000000777787276 */ /* 0x000fe40007800008 */
[----:B------:R-:W-:Y:S02]  /*59a0*/  ISETP.GT.U32.AND.EX P4, PT, R109, RZ, PT, P4 ;  /* 0x000000ff6d00720c */ /* 0x000fe40003f84140 */
[----:B------:R-:W-:-:S02]  /*59b0*/  LOP3.LUT R124, R113, 0x2c, R84, 0xfe, !PT ;  /* 0x0000002c717c7812 */ /* 0x000fc400078efe54 */
[----:B------:R-:W-:Y:S02]  /*59c0*/  ISETP.GT.U32.AND.EX P1, PT, R109, RZ, PT, P1 ;  /* 0x000000ff6d00720c */ /* 0x000fe40003f24110 */
[----:B------:R-:W-:Y:S02]  /*59d0*/  FMNMX3 R120, R120, R9, R10, !PT ;  /* 0x0000000978787276 */ /* 0x000fe4000780000a */
[----:B------:R-:W-:Y:S02]  /*59e0*/  FSEL R43, R43, -INF , !P4 ;  /* 0xff8000002b2b7808 */ /* 0x000fe40006000000 */
[----:B------:R-:W-:Y:S02]  /*59f0*/  ISETP.GT.U32.AND P4, PT, R124, R3, PT ;  /* 0x000000037c00720c */ /* 0x000fe40003f84070 */
[----:B------:R-:W-:Y:S02]  /*5a00*/  FSEL R14, R14, -INF , !P6 ;  /* 0xff8000000e0e7808 */ /* 0x000fe40007000000 */
[----:B------:R-:W-:-:S02]  /*5a10*/  ISETP.GT.U32.AND.EX P5, PT, R109, RZ, PT, P5 ;  /* 0x000000ff6d00720c */ /* 0x000fc40003fa4150 */
[----:B------:R-:W-:Y:S02]  /*5a20*/  SEL R124, RZ, 0x1, !P1 ;  /* 0x00000001ff7c7807 */ /* 0x000fe40004800000 */
[----:B------:R-:W-:Y:S02]  /*5a30*/  FMNMX3 R120, R120, R11, R12, !PT ;  /* 0x0000000b78787276 */ /* 0x000fe4000780000c */
[----:B------:R-:W-:Y:S01]  /*5a40*/  SEL R152, RZ, 0x1fffe, !P5 ;  /* 0x0001fffeff987807 */ /* 0x000fe20006800000 */
[----:B------:R-:W-:Y:S01]  /*5a50*/  IMAD.IADD R124, R124, 0x1, R129 ;  /* 0x000000017c7c7824 */ /* 0x000fe200078e0281 */
[----:B------:R-:W-:Y:S02]  /*5a60*/  FMNMX3 R120, R120, R13, R14, !PT ;  /* 0x0000000d78787276 */ /* 0x000fe4000780000e */
[----:B------:R-:W-:Y:S01]  /*5a70*/  LOP3.LUT R118, R118, 0xf00, RZ, 0xe2, !PT ;  /* 0x00000f0076767812 */ /* 0x000fe200078ee2ff */
[----:B------:R-:W-:Y:S01]  /*5a80*/  IMAD.IADD R133, R133, 0x1, R152 ;  /* 0x0000000185857824 */ /* 0x000fe200078e0298 */
[----:B------:R-:W-:-:S02]  /*5a90*/  FMNMX3 R120, R120, R15, R16, !PT ;  /* 0x0000000f78787276 */ /* 0x000fc40007800010 */
[----:B------:R-:W-:Y:S01]  /*5aa0*/  LOP3.LUT R124, R124, 0x3, RZ, 0xc0, !PT ;  /* 0x000000037c7c7812 */ /* 0x000fe200078ec0ff */
[----:B------:R-:W-:Y:S01]  /*5ab0*/  IMAD R118, R121, 0x1000, R118 ;  /* 0x0000100079767824 */ /* 0x000fe200078e0276 */
[----:B------:R-:W-:Y:S02]  /*5ac0*/  FMNMX3 R120, R120, R17, R18, !PT ;  /* 0x0000001178787276 */ /* 0x000fe40007800012 */
[----:B------:R-:W-:Y:S02]  /*5ad0*/  LOP3.LUT R133, R133, 0x3, RZ, 0xc0, !PT ;  /* 0x0000000385857812 */ /* 0x000fe400078ec0ff */
[----:B------:R-:W-:Y:S02]  /*5ae0*/  IADD3 R124, PT, PT, R124, R148, R125 ;  /* 0x000000947c7c7210 */ /* 0x000fe40007ffe07d */
[----:B------:R-:W-:Y:S02]  /*5af0*/  FMNMX3 R120, R120, R19, R20, !PT ;  /* 0x0000001378787276 */ /* 0x000fe40007800014 */
[----:B------:R-:W-:-:S02]  /*5b00*/  IADD3 R131, PT, PT, R133, R150, R131 ;  /* 0x0000009685837210 */ /* 0x000fc40007ffe083 */
[----:B------:R-:W-:Y:S02]  /*5b10*/  LOP3.LUT R124, R124, 0xf, RZ, 0xc0, !PT ;  /* 0x0000000f7c7c7812 */ /* 0x000fe400078ec0ff */
[----:B------:R-:W-:Y:S02]  /*5b20*/  FMNMX3 R120, R120, R21, R22, !PT ;  /* 0x0000001578787276 */ /* 0x000fe40007800016 */
[----:B------:R-:W-:Y:S01]  /*5b30*/  ISETP.GT.U32.AND.EX P0, PT, R109, RZ, PT, P0 ;  /* 0x000000ff6d00720c */ /* 0x000fe20003f04100 */
[----:B------:R-:W-:Y:S01]  /*5b40*/  IMAD R124, R131, 0x10, R124 ;  /* 0x00000010837c7824 */ /* 0x000fe200078e027c */
[----:B------:R-:W-:Y:S02]  /*5b50*/  FMNMX3 R120, R120, R23, R24, !PT ;  /* 0x0000001778787276 */ /* 0x000fe40007800018 */
[----:B------:R-:W-:Y:S02]  /*5b60*/  LOP3.LUT R122, R113, 0x2b, R84, 0xfe, !PT ;  /* 0x0000002b717a7812 */ /* 0x000fe400078efe54 */
[----:B------:R-:W-:-:S02]  /*5b70*/  LOP3.LUT R119, R124, 0xff, RZ, 0xc0, !PT ;  /* 0x000000ff7c777812 */ /* 0x000fc400078ec0ff */
[----:B------:R-:W-:Y:S02]  /*5b80*/  FMNMX3 R120, R120, R25, R26, !PT ;  /* 0x0000001978787276 */ /* 0x000fe4000780001a */
[----:B------:R-:W-:Y:S01]  /*5b90*/  FSEL R46, R46, -INF , !P0 ;  /* 0xff8000002e2e7808 */ /* 0x000fe20004000000 */
[----:B------:R-:W-:Y:S01]  /*5ba0*/  IMAD.IADD R118, R118, 0x1, R119 ;  /* 0x0000000176767824 */ /* 0x000fe200078e0277 */
[----:B------:R-:W-:Y:S02]  /*5bb0*/  FMNMX3 R120, R120, R27, R28, !PT ;  /* 0x0000001b78787276 */ /* 0x000fe4000780001c */
[----:B------:R-:W-:Y:S02]  /*5bc0*/  ISETP.GT.U32.AND P0, PT, R122, R3, PT ;  /* 0x000000037a00720c */ /* 0x000fe40003f04070 */
[----:B------:R-:W-:Y:S02]  /*5bd0*/  FMNMX3 R120, R120, R29, R30, !PT ;  /* 0x0000001d78787276 */ /* 0x000fe4000780001e */
[----:B------:R-:W-:-:S02]  /*5be0*/  ISETP.GT.U32.AND.EX P0, PT, R109, RZ, PT, P0 ;  /* 0x000000ff6d00720c */ /* 0x000fc40003f04100 */
[----:B------:R-:W-:Y:S02]  /*5bf0*/  LOP3.LUT R122, R113, 0x2d, R84, 0xfe, !PT ;  /* 0x0000002d717a7812 */ /* 0x000fe400078efe54 */
[----:B------:R-:W-:Y:S01]  /*5c00*/  LOP3.LUT R119, R118, 0xffff, RZ, 0xc0, !PT ;  /* 0x0000ffff76777812 */ /* 0x000fe200078ec0ff */
[----:B------:R-:W-:Y:S01]  /*5c10*/  FMUL R118, R48, UR29 ;  /* 0x0000001d30767c20 */ /* 0x000fe20008400000 */
[----:B------:R-:W-:Y:S02]  /*5c20*/  FMNMX3 R120, R120, R31, R32, !PT ;  /* 0x0000001f78787276 */ /* 0x000fe40007800020 */
[----:B------:R-:W-:Y:S02]  /*5c30*/  ISETP.GT.U32.AND.EX P4, PT, R109, RZ, PT, P4 ;  /* 0x000000ff6d00720c */ /* 0x000fe40003f84140 */
[----:B------:R-:W-:Y:S02]  /*5c40*/  FSEL R48, R47, -INF , !P0 ;  /* 0xff8000002f307808 */ /* 0x000fe40004000000 */
[----:B------:R-:W-:-:S02]  /*5c50*/  SHF.R.U32.HI R121, RZ, 0xf, R119 ;  /* 0x0000000fff797819 */ /* 0x000fc40000011677 */
[----:B------:R-:W-:Y:S02]  /*5c60*/  ISETP.GT.U32.AND P0, PT, R122, R3, PT ;  /* 0x000000037a00720c */ /* 0x000fe40003f04070 */
[----:B------:R-:W-:Y:S02]  /*5c70*/  FMNMX3 R120, R120, R33, R34, !PT ;  /* 0x0000002178787276 */ /* 0x000fe40007800022 */
[----:B------:R-:W-:Y:S01]  /*5c80*/  FSEL R47, R118, -INF , !P4 ;  /* 0xff800000762f7808 */ /* 0x000fe20006000000 */
[----:B------:R-:W-:Y:S01]  /*5c90*/  FMUL R118, R50, UR29 ;  /* 0x0000001d32767c20 */ /* 0x000fe20008400000 */
[----:B------:R-:W-:Y:S02]  /*5ca0*/  LOP3.LUT P4, RZ, R121, 0x1, RZ, 0xc0, !PT ;  /* 0x0000000179ff7812 */ /* 0x000fe4000788c0ff */
[----:B------:R-:W-:Y:S02]  /*5cb0*/  ISETP.GT.U32.AND.EX P0, PT, R109, RZ, PT, P0 ;  /* 0x000000ff6d00720c */ /* 0x000fe40003f04100 */
[----:B------:R-:W-:-:S02]  /*5cc0*/  SHF.R.U32.HI R121, RZ, 0xe, R119 ;  /* 0x0000000eff797819 */ /* 0x000fc40000011677 */
[----:B------:R-:W-:Y:S02]  /*5cd0*/  FMNMX3 R120, R120, R35, R36, !PT ;  /* 0x0000002378787276 */ /* 0x000fe40007800024 */
[----:B------:R-:W-:Y:S01]  /*5ce0*/  FSEL R50, R49, -INF , !P0 ;  /* 0xff80000031327808 */ /* 0x000fe20004000000 */
[----:B------:R-:W-:Y:S01]  /*5cf0*/  FMUL R49, R52, UR29 ;  /* 0x0000001d34317c20 */ /* 0x000fe20008400000 */
[----:B------:R-:W-:Y:S02]  /*5d00*/  LOP3.LUT P0, RZ, R121, 0x1, RZ, 0xc0, !PT ;  /* 0x0000000179ff7812 */ /* 0x000fe4000780c0ff */
[----:B------:R-:W-:Y:S02]  /*5d10*/  ISETP.GT.U32.AND.EX P2, PT, R109, RZ, PT, P2 ;  /* 0x000000ff6d00720c */ /* 0x000fe40003f44120 */
[----:B------:R-:W-:Y:S02]  /*5d20*/  SHF.R.U32.HI R121, RZ, 0xc, R119 ;  /* 0x0000000cff797819 */ /* 0x000fe40000011677 */
[----:B------:R-:W-:-:S02]  /*5d30*/  FMNMX3 R120, R120, R37, R38, !PT ;  /* 0x0000002578787276 */ /* 0x000fc40007800026 */
[----:B------:R-:W-:Y:S02]  /*5d40*/  ISETP.GT.U32.AND.EX P3, PT, R109, RZ, PT, P3 ;  /* 0x000000ff6d00720c */ /* 0x000fe40003f64130 */
[----:B------:R-:W-:Y:S02]  /*5d50*/  SHF.R.U32.HI R122, RZ, 0xd, R119 ;  /* 0x0000000dff7a7819 */ /* 0x000fe40000011677 */
[----:B------:R-:W-:Y:S02]  /*5d60*/  FSEL R52, R51, -INF , !P2 ;  /* 0xff80000033347808 */ /* 0x000fe40005000000 */
[----:B------:R-:W-:Y:S02]  /*5d70*/  LOP3.LUT P2, RZ, R121, 0x1, RZ, 0xc0, !PT ;  /* 0x0000000179ff7812 */ /* 0x000fe4000784c0ff */
[----:B------:R-:W-:Y:S01]  /*5d80*/  FSEL R51, R49, -INF , !P4 ;  /* 0xff80000031337808 */ /* 0x000fe20006000000 */
[----:B------:R-:W-:Y:S01]  /*5d90*/  FMUL R49, R54, UR29 ;  /* 0x0000001d36317c20 */ /* 0x000fe20008400000 */
[----:B------:R-:W-:-:S02]  /*5da0*/  FMNMX3 R120, R120, R39, R40, !PT ;  /* 0x0000002778787276 */ /* 0x000fc40007800028 */
[----:B------:R-:W-:Y:S02]  /*5db0*/  FSEL R118, R118, -INF , !P3 ;  /* 0xff80000076767808 */ /* 0x000fe40005800000 */
[--C-:B------:R-:W-:Y:S02]  /*5dc0*/  SHF.R.U32.HI R121, RZ, 0xa, R119.reuse ;  /* 0x0000000aff797819 */ /* 0x100fe40000011677 */
[----:B------:R-:W-:Y:S02]  /*5dd0*/  LOP3.LUT P3, RZ, R122, 0x1, RZ, 0xc0, !PT ;  /* 0x000000017aff7812 */ /* 0x000fe4000786c0ff */
[----:B------:R-:W-:Y:S02]  /*5de0*/  SHF.R.U32.HI R122, RZ, 0xb, R119 ;  /* 0x0000000bff7a7819 */ /* 0x000fe40000011677 */
[----:B------:R-:W-:Y:S02]  /*5df0*/  FSEL R54, R53, -INF , !P0 ;  /* 0xff80000035367808 */ /* 0x000fe40004000000 */
[----:B------:R-:W-:-:S02]  /*5e00*/  FMNMX3 R120, R120, R41, R42, !PT ;  /* 0x0000002978787276 */ /* 0x000fc4000780002a */
[----:B------:R-:W-:Y:S02]  /*5e10*/  LOP3.LUT P0, RZ, R121, 0x1, RZ, 0xc0, !PT ;  /* 0x0000000179ff7812 */ /* 0x000fe4000780c0ff */
[----:B------:R-:W-:Y:S01]  /*5e20*/  FSEL R53, R49, -INF , !P3 ;  /* 0xff80000031357808 */ /* 0x000fe20005800000 */
[----:B------:R-:W-:Y:S01]  /*5e30*/  FMUL R49, R56, UR29 ;  /* 0x0000001d38317c20 */ /* 0x000fe20008400000 */
[----:B------:R-:W-:Y:S02]  /*5e40*/  SHF.R.U32.HI R121, RZ, 0x8, R119 ;  /* 0x00000008ff797819 */ /* 0x000fe40000011677 */
[----:B------:R-:W-:Y:S02]  /*5e50*/  LOP3.LUT P4, RZ, R122, 0x1, RZ, 0xc0, !PT ;  /* 0x000000017aff7812 */ /* 0x000fe4000788c0ff */
[----:B------:R-:W-:Y:S02]  /*5e60*/  FMNMX3 R120, R120, R43, R44, !PT ;  /* 0x0000002b78787276 */ /* 0x000fe4000780002c */
[----:B------:R-:W-:-:S02]  /*5e70*/  FSEL R56, R55, -INF , !P2 ;  /* 0xff80000037387808 */ /* 0x000fc40005000000 */
[----:B------:R-:W-:Y:S02]  /*5e80*/  LOP3.LUT P2, RZ, R121, 0x1, RZ, 0xc0, !PT ;  /* 0x0000000179ff7812 */ /* 0x000fe4000784c0ff */
[----:B------:R-:W-:Y:S02]  /*5e90*/  SHF.R.U32.HI R121, RZ, 0x6, R119 ;  /* 0x00000006ff797819 */ /* 0x000fe40000011677 */
[----:B------:R-:W-:Y:S01]  /*5ea0*/  FSEL R55, R49, -INF , !P4 ;  /* 0xff80000031377808 */ /* 0x000fe20006000000 */
[----:B------:R-:W-:Y:S01]  /*5eb0*/  FMUL R49, R58, UR29 ;  /* 0x0000001d3a317c20 */ /* 0x000fe20008400000 */
[----:B------:R-:W-:Y:S02]  /*5ec0*/  FMNMX3 R120, R120, R45, R46, !PT ;  /* 0x0000002d78787276 */ /* 0x000fe4000780002e */
[----:B------:R-:W-:Y:S02]  /*5ed0*/  FSEL R58, R57, -INF , !P0 ;  /* 0xff800000393a7808 */ /* 0x000fe40004000000 */
[----:B------:R-:W-:-:S02]  /*5ee0*/  LOP3.LUT P0, RZ, R121, 0x1, RZ, 0xc0, !PT ;  /* 0x0000000179ff7812 */ /* 0x000fc4000780c0ff */
[----:B------:R-:W-:Y:S02]  /*5ef0*/  FMNMX3 R121, R120, R48, R47, !PT ;  /* 0x0000003078797276 */ /* 0x000fe4000780002f */
[--C-:B------:R-:W-:Y:S02]  /*5f00*/  SHF.R.U32.HI R122, RZ, 0x9, R119.reuse ;  /* 0x00000009ff7a7819 */ /* 0x100fe40000011677 */
[----:B------:R-:W-:Y:S02]  /*5f10*/  FMNMX3 R121, R121, R50, R118, !PT ;  /* 0x0000003279797276 */ /* 0x000fe40007800076 */
[----:B------:R-:W-:Y:S02]  /*5f20*/  LOP3.LUT P3, RZ, R122, 0x1, RZ, 0xc0, !PT ;  /* 0x000000017aff7812 */ /* 0x000fe4000786c0ff */
[----:B------:R-:W-:Y:S02]  /*5f30*/  SHF.R.U32.HI R122, RZ, 0x7, R119 ;  /* 0x00000007ff7a7819 */ /* 0x000fe40000011677 */
[----:B------:R-:W-:-:S02]  /*5f40*/  FMNMX3 R121, R121, R52, R51, !PT ;  /* 0x0000003479797276 */ /* 0x000fc40007800033 */
[----:B------:R-:W-:Y:S01]  /*5f50*/  FSEL R57, R49, -INF , !P3 ;  /* 0xff80000031397808 */ /* 0x000fe20005800000 */
[----:B------:R-:W-:Y:S01]  /*5f60*/  FMUL R49, R60, UR29 ;  /* 0x0000001d3c317c20 */ /* 0x000fe20008400000 */
[----:B------:R-:W-:Y:S02]  /*5f70*/  LOP3.LUT P4, RZ, R122, 0x1, RZ, 0xc0, !PT ;  /* 0x000000017aff7812 */ /* 0x000fe4000788c0ff */
[----:B------:R-:W-:Y:S02]  /*5f80*/  FMNMX3 R121, R121, R54, R53, !PT ;  /* 0x0000003679797276 */ /* 0x000fe40007800035 */
[--C-:B------:R-:W-:Y:S02]  /*5f90*/  SHF.R.U32.HI R122, RZ, 0x5, R119.reuse ;  /* 0x00000005ff7a7819 */ /* 0x100fe40000011677 */
[----:B------:R-:W-:Y:S02]  /*5fa0*/  FSEL R60, R59, -INF , !P2 ;  /* 0xff8000003b3c7808 */ /* 0x000fe40005000000 */
[----:B------:R-:W-:-:S02]  /*5fb0*/  SHF.R.U32.HI R120, RZ, 0x4, R119 ;  /* 0x00000004ff787819 */ /* 0x000fc40000011677 */
[----:B------:R-:W-:Y:S01]  /*5fc0*/  FSEL R59, R49, -INF , !P4 ;  /* 0xff800000313b7808 */ /* 0x000fe20006000000 */
[----:B------:R-:W-:Y:S01]  /*5fd0*/  FMUL R49, R62, UR29 ;  /* 0x0000001d3e317c20 */ /* 0x000fe20008400000 */
[----:B------:R-:W-:Y:S02]  /*5fe0*/  FMNMX3 R121, R121, R56, R55, !PT ;  /* 0x0000003879797276 */ /* 0x000fe40007800037 */
[----:B------:R-:W-:Y:S02]  /*5ff0*/  LOP3.LUT P3, RZ, R122, 0x1, RZ, 0xc0, !PT ;  /* 0x000000017aff7812 */ /* 0x000fe4000786c0ff */
[----:B------:R-:W-:Y:S02]  /*6000*/  SHF.R.U32.HI R122, RZ, 0x3, R119 ;  /* 0x00000003ff7a7819 */ /* 0x000fe40000011677 */
[----:B------:R-:W-:Y:S02]  /*6010*/  LOP3.LUT P2, RZ, R120, 0x1, RZ, 0xc0, !PT ;  /* 0x0000000178ff7812 */ /* 0x000fe4000784c0ff */
[----:B------:R-:W-:-:S02]  /*6020*/  FMNMX3 R121, R121, R58, R57, !PT ;  /* 0x0000003a79797276 */ /* 0x000fc40007800039 */
[--C-:B------:R-:W-:Y:S02]  /*6030*/  SHF.R.U32.HI R120, RZ, 0x2, R119.reuse ;  /* 0x00000002ff787819 */ /* 0x100fe40000011677 */
[----:B------:R-:W-:Y:S02]  /*6040*/  FSEL R62, R61, -INF , !P0 ;  /* 0xff8000003d3e7808 */ /* 0x000fe40004000000 */
[----:B------:R-:W-:Y:S02]  /*6050*/  SHF.R.U32.HI R119, RZ, 0x1, R119 ;  /* 0x00000001ff777819 */ /* 0x000fe40000011677 */
[----:B------:R-:W-:Y:S01]  /*6060*/  FSEL R61, R49, -INF , !P3 ;  /* 0xff800000313d7808 */ /* 0x000fe20005800000 */
[----:B------:R-:W-:Y:S01]  /*6070*/  FMUL R49, R64, UR29 ;  /* 0x0000001d40317c20 */ /* 0x000fe20008400000 */
[----:B------:R-:W-:Y:S02]  /*6080*/  LOP3.LUT P4, RZ, R122, 0x1, RZ, 0xc0, !PT ;  /* 0x000000017aff7812 */ /* 0x000fe4000788c0ff */
[----:B------:R-:W-:-:S02]  /*6090*/  FMNMX3 R121, R121, R60, R59, !PT ;  /* 0x0000003c79797276 */ /* 0x000fc4000780003b */
[----:B------:R-:W-:Y:S01]  /*60a0*/  LOP3.LUT P3, RZ, R119, 0x1, RZ, 0xc0, !PT ;  /* 0x0000000177ff7812 */ /* 0x000fe2000786c0ff */
[----:B------:R-:W-:Y:S01]  /*60b0*/  FMUL R119, R66, UR29 ;  /* 0x0000001d42777c20 */ /* 0x000fe20008400000 */
[----:B------:R-:W-:Y:S02]  /*60c0*/  LOP3.LUT P0, RZ, R120, 0x1, RZ, 0xc0, !PT ;  /* 0x0000000178ff7812 */ /* 0x000fe4000780c0ff */
[----:B------:R-:W-:Y:S02]  /*60d0*/  FSEL R64, R63, -INF , !P2 ;  /* 0xff8000003f407808 */ /* 0x000fe40005000000 */
[----:B------:R-:W-:Y:S02]  /*60e0*/  FSEL R63, R49, -INF , !P4 ;  /* 0xff800000313f7808 */ /* 0x000fe40006000000 */
[----:B------:R-:W-:Y:S02]  /*60f0*/  FMNMX3 R121, R121, R62, R61, !PT ;  /* 0x0000003e79797276 */ /* 0x000fe4000780003d */
[----:B------:R-:W-:-:S02]  /*6100*/  FSEL R66, R65, -INF , !P0 ;  /* 0xff80000041427808 */ /* 0x000fc40004000000 */
[----:B------:R-:W-:Y:S02]  /*6110*/  FSEL R65, R119, -INF , !P3 ;  /* 0xff80000077417808 */ /* 0x000fe40005800000 */
[----:B------:R-:W-:Y:S02]  /*6120*/  FMNMX3 R121, R121, R64, R63, !PT ;  /* 0x0000004079797276 */ /* 0x000fe4000780003f */
[----:B------:R-:W-:Y:S02]  /*6130*/  FSEL R120, R67, -INF , !P1 ;  /* 0xff80000043787808 */ /* 0x000fe40004800000 */
[----:B------:R-:W-:Y:S02]  /*6140*/  FMNMX3 R121, R121, R66, R65, !PT ;  /* 0x0000004279797276 */ /* 0x000fe40007800041 */
[----:B------:R-:W-:Y:S02]  /*6150*/  LOP3.LUT P6, RZ, R2, 0xff, RZ, 0xc0, !PT ;  /* 0x000000ff02ff7812 */ /* 0x000fe400078cc0ff */
[----:B------:R-:W-:-:S05]  /*6160*/  FMNMX R121, R120, R121, !PT ;  /* 0x0000007978797209 */ /* 0x000fca0007800000 */
[----:B------:R-:W0:Y:S06]  /*6170*/  SHFL.BFLY PT, R49, R121, 0x10, 0x1f ;  /* 0x0e001f0079317f89 */ /* 0x000e2c00000e0000 */
[----:B------:R-:W2:Y:S01]  /*6180*/  @!P6 SYNCS.CCTL.IV [UR10+0x4010] ;  /* 0x00401000ff00e9b1 */ /* 0x000ea2000800000a */
[----:B------:R-:W-:Y:S01]  /*6190*/  NOP ;  /* 0x0000000000007918 */ /* 0x000fe20000000000 */
[----:B0-----:R-:W-:-:S05]  /*61a0*/  FMNMX3 R49, R121, R49, R114, !PT ;  /* 0x0000003179317276 */ /* 0x001fca0007800072 */
[--C-:B------:R-:W-:Y:S01]  /*61b0*/  FADD R4, R4, -R49.reuse ;  /* 0x8000003104047221 */ /* 0x100fe20000000000 */
[--C-:B------:R-:W-:Y:S01]  /*61c0*/  FADD R5, R5, -R49.reuse ;  /* 0x8000003105057221 */ /* 0x100fe20000000000 */
[--C-:B------:R-:W-:Y:S01]  /*61d0*/  FADD R6, R6, -R49.reuse ;  /* 0x8000003106067221 */ /* 0x100fe20000000000 */
[--C-:B------:R-:W-:Y:S01]  /*61e0*/  FADD R7, R7, -R49.reuse ;  /* 0x8000003107077221 */ /* 0x100fe20000000000 */
[----:B------:R-:W-:Y:S01]  /*61f0*/  FMUL R4, R4, 1.4426950216293334961 ;  /* 0x3fb8aa3b04047820 */ /* 0x000fe20000400000 */
[----:B------:R-:W-:Y:S01]  /*6200*/  FMUL R5, R5, 1.4426950216293334961 ;  /* 0x3fb8aa3b05057820 */ /* 0x000fe20000400000 */
[----:B------:R-:W-:Y:S01]  /*6210*/  FMUL R6, R6, 1.4426950216293334961 ;  /* 0x3fb8aa3b06067820 */ /* 0x000fe20000400000 */
[----:B------:R-:W-:Y:S01]  /*6220*/  FMUL R7, R7, 1.4426950216293334961 ;  /* 0x3fb8aa3b07077820 */ /* 0x000fe20000400000 */
[--C-:B------:R-:W-:Y:S01]  /*6230*/  FADD R8, R8, -R49.reuse ;  /* 0x8000003108087221 */ /* 0x100fe20000000000 */
[--C-:B------:R-:W-:Y:S01]  /*6240*/  FADD R9, R9, -R49.reuse ;  /* 0x8000003109097221 */ /* 0x100fe20000000000 */
[----:B------:R-:W-:Y:S01]  /*6250*/  MUFU.EX2 R4, R4 ;  /* 0x0000000400047308 */ /* 0x000fe20000000800 */
[--C-:B------:R-:W-:Y:S01]  /*6260*/  FADD R10, R10, -R49.reuse ;  /* 0x800000310a0a7221 */ /* 0x100fe20000000000 */
[----:B------:R-:W-:Y:S01]  /*6270*/  FMUL R8, R8, 1.4426950216293334961 ;  /* 0x3fb8aa3b08087820 */ /* 0x000fe20000400000 */
[----:B------:R-:W-:Y:S01]  /*6280*/  FMUL R9, R9, 1.4426950216293334961 ;  /* 0x3fb8aa3b09097820 */ /* 0x000fe20000400000 */
[--C-:B------:R-:W-:Y:S01]  /*6290*/  FADD R11, R11, -R49.reuse ;  /* 0x800000310b0b7221 */ /* 0x100fe20000000000 */
[----:B------:R-:W-:Y:S01]  /*62a0*/  FMUL R10, R10, 1.4426950216293334961 ;  /* 0x3fb8aa3b0a0a7820 */ /* 0x000fe20000400000 */
[--C-:B------:R-:W-:Y:S01]  /*62b0*/  FADD R12, R12, -R49.reuse ;  /* 0x800000310c0c7221 */ /* 0x100fe20000000000 */
[--C-:B------:R-:W-:Y:S01]  /*62c0*/  FADD R13, R13, -R49.reuse ;  /* 0x800000310d0d7221 */ /* 0x100fe20000000000 */
[----:B------:R-:W0:Y:S01]  /*62d0*/  MUFU.EX2 R5, R5 ;  /* 0x0000000500057308 */ /* 0x000e220000000800 */
[----:B------:R-:W-:Y:S01]  /*62e0*/  FMUL R11, R11, 1.4426950216293334961 ;  /* 0x3fb8aa3b0b0b7820 */ /* 0x000fe20000400000 */
[----:B------:R-:W-:Y:S01]  /*62f0*/  FMUL R12, R12, 1.4426950216293334961 ;  /* 0x3fb8aa3b0c0c7820 */ /* 0x000fe20000400000 */
[----:B------:R-:W-:Y:S01]  /*6300*/  FMUL R13, R13, 1.4426950216293334961 ;  /* 0x3fb8aa3b0d0d7820 */ /* 0x000fe20000400000 */
[--C-:B------:R-:W-:Y:S01]  /*6310*/  FADD R14, R14, -R49.reuse ;  /* 0x800000310e0e7221 */ /* 0x100fe20000000000 */
[--C-:B------:R-:W-:Y:S01]  /*6320*/  FADD R15, R15, -R49.reuse ;  /* 0x800000310f0f7221 */ /* 0x100fe20000000000 */
[--C-:B------:R-:W-:Y:S01]  /*6330*/  FADD R16, R16, -R49.reuse ;  /* 0x8000003110107221 */ /* 0x100fe20000000000 */
[--C-:B------:R-:W-:Y:S01]  /*6340*/  FADD R17, R17, -R49.reuse ;  /* 0x8000003111117221 */ /* 0x100fe20000000000 */
[----:B------:R-:W3:Y:S01]  /*6350*/  MUFU.EX2 R6, R6 ;  /* 0x0000000600067308 */ /* 0x000ee20000000800 */
[----:B------:R-:W-:Y:S01]  /*6360*/  FMUL R14, R14, 1.4426950216293334961 ;  /* 0x3fb8aa3b0e0e7820 */ /* 0x000fe20000400000 */
[----:B------:R-:W-:Y:S01]  /*6370*/  FMUL R15, R15, 1.4426950216293334961 ;  /* 0x3fb8aa3b0f0f7820 */ /* 0x000fe20000400000 */
[----:B------:R-:W-:Y:S01]  /*6380*/  FMUL R16, R16, 1.4426950216293334961 ;  /* 0x3fb8aa3b10107820 */ /* 0x000fe20000400000 */
[----:B------:R-:W-:Y:S01]  /*6390*/  FMUL R17, R17, 1.4426950216293334961 ;  /* 0x3fb8aa3b11117820 */ /* 0x000fe20000400000 */
[--C-:B------:R-:W-:Y:S01]  /*63a0*/  FADD R18, R18, -R49.reuse ;  /* 0x8000003112127221 */ /* 0x100fe20000000000 */
[--C-:B------:R-:W-:Y:S01]  /*63b0*/  FADD R19, R19, -R49.reuse ;  /* 0x8000003113137221 */ /* 0x100fe20000000000 */
[----:B------:R-:W-:Y:S01]  /*63c0*/  FADD R20, R20, -R49 ;  /* 0x8000003114147221 */ /* 0x000fe20000000000 */
[----:B------:R-:W4:Y:S01]  /*63d0*/  MUFU.EX2 R7, R7 ;  /* 0x0000000700077308 */ /* 0x000f220000000800 */
[----:B0-----:R-:W-:Y:S01]  /*63e0*/  FADD R67, R4, R5 ;  /* 0x0000000504437221 */ /* 0x001fe20000000000 */
[----:B------:R-:W-:Y:S01]  /*63f0*/  FMUL R18, R18, 1.4426950216293334961 ;  /* 0x3fb8aa3b12127820 */ /* 0x000fe20000400000 */
[----:B------:R-:W-:Y:S01]  /*6400*/  FMUL R19, R19, 1.4426950216293334961 ;  /* 0x3fb8aa3b13137820 */ /* 0x000fe20000400000 */
[----:B------:R-:W-:Y:S01]  /*6410*/  FMUL R20, R20, 1.4426950216293334961 ;  /* 0x3fb8aa3b14147820 */ /* 0x000fe20000400000 */
[--C-:B------:R-:W-:Y:S01]  /*6420*/  FADD R21, R21, -R49.reuse ;  /* 0x8000003115157221 */ /* 0x100fe20000000000 */
[--C-:B------:R-:W-:Y:S01]  /*6430*/  FADD R22, R22, -R49.reuse ;  /* 0x8000003116167221 */ /* 0x100fe20000000000 */
[----:B------:R-:W-:Y:S01]  /*6440*/  FADD R23, R23, -R49 ;  /* 0x8000003117177221 */ /* 0x000fe20000000000 */
[----:B------:R-:W0:Y:S01]  /*6450*/  MUFU.EX2 R8, R8 ;  /* 0x0000000800087308 */ /* 0x000e220000000800 */
[----:B---3--:R-:W-:Y:S01]  /*6460*/  FADD R122, R6, R67 ;  /* 0x00000043067a7221 */ /* 0x008fe20000000000 */
[----:B------:R-:W-:Y:S01]  /*6470*/  FMUL R21, R21, 1.4426950216293334961 ;  /* 0x3fb8aa3b15157820 */ /* 0x000fe20000400000 */
[----:B------:R-:W-:Y:S01]  /*6480*/  FMUL R22, R22, 1.4426950216293334961 ;  /* 0x3fb8aa3b16167820 */ /* 0x000fe20000400000 */
[----:B------:R-:W-:Y:S01]  /*6490*/  FMUL R23, R23, 1.4426950216293334961 ;  /* 0x3fb8aa3b17177820 */ /* 0x000fe20000400000 */
[--C-:B------:R-:W-:Y:S01]  /*64a0*/  FADD R24, R24, -R49.reuse ;  /* 0x8000003118187221 */ /* 0x100fe20000000000 */
[--C-:B------:R-:W-:Y:S01]  /*64b0*/  FADD R25, R25, -R49.reuse ;  /* 0x8000003119197221 */ /* 0x100fe20000000000 */
[--C-:B------:R-:W-:Y:S01]  /*64c0*/  FADD R26, R26, -R49.reuse ;  /* 0x800000311a1a7221 */ /* 0x100fe20000000000 */
[----:B------:R-:W3:Y:S01]  /*64d0*/  MUFU.EX2 R9, R9 ;  /* 0x0000000900097308 */ /* 0x000ee20000000800 */
[----:B----4-:R-:W-:Y:S01]  /*64e0*/  FADD R67, R7, R122 ;  /* 0x0000007a07437221 */ /* 0x010fe20000000000 */
        /* <DEDUP_REMOVED lines=10> */
[--C-:B------:R-:W-:Y:S01]  /*6590*/  FADD R48, R48, -R49.reuse ;  /* 0x8000003130307221 */ /* 0x100fe20000000000 */
[--C-:B------:R-:W-:Y:S01]  /*65a0*/  FADD R50, R50, -R49.reuse ;  /* 0x8000003132327221 */ /* 0x100fe20000000000 */
[----:B------:R-:W-:Y:S01]  /*65b0*/  FMUL R29, R29, 1.4426950216293334961 ;  /* 0x3fb8aa3b1d1d7820 */ /* 0x000fe20000400000 */
[--C-:B------:R-:W-:Y:S01]  /*65c0*/  FADD R30, R30, -R49.reuse ;  /* 0x800000311e1e7221 */ /* 0x100fe20000000000 */
[----:B------:R-:W0:Y:S01]  /*65d0*/  MUFU.EX2 R11, R11 ;  /* 0x0000000b000b7308 */ /* 0x000e220000000800 */
[----:B---3--:R-:W-:Y:S01]  /*65e0*/  FADD R67, R9, R122 ;  /* 0x0000007a09437221 */ /* 0x008fe20000000000 */
[----:B------:R-:W-:Y:S01]  /*65f0*/  FMUL R119, R48, 1.4426950216293334961 ;  /* 0x3fb8aa3b30777820 */ /* 0x000fe20000400000 */
[----:B------:R-:W-:Y:S01]  /*6600*/  FMUL R30, R30, 1.4426950216293334961 ;  /* 0x3fb8aa3b1e1e7820 */ /* 0x000fe20000400000 */
[--C-:B------:R-:W-:Y:S01]  /*6610*/  FADD R31, R31, -R49.reuse ;  /* 0x800000311f1f7221 */ /* 0x100fe20000000000 */
[--C-:B------:R-:W-:Y:S01]  /*6620*/  FADD R48, R47, -R49.reuse ;  /* 0x800000312f307221 */ /* 0x100fe20000000000 */
[--C-:B------:R-:W-:Y:S01]  /*6630*/  FADD R118, R118, -R49.reuse ;  /* 0x8000003176767221 */ /* 0x100fe20000000000 */
[----:B------:R-:W-:Y:S01]  /*6640*/  FADD R32, R32, -R49 ;  /* 0x8000003120207221 */ /* 0x000fe20000000000 */
[----:B------:R-:W3:Y:S01]  /*6650*/  MUFU.EX2 R12, R12 ;  /* 0x0000000c000c7308 */ /* 0x000ee20000000800 */
[----:B----4-:R-:W-:Y:S01]  /*6660*/  FADD R122, R10, R67 ;  /* 0x000000430a7a7221 */ /* 0x010fe20000000000 */
[----:B------:R-:W-:Y:S01]  /*6670*/  FMUL R31, R31, 1.4426950216293334961 ;  /* 0x3fb8aa3b1f1f7820 */ /* 0x000fe20000400000 */
[----:B------:R-:W-:Y:S01]  /*6680*/  FMUL R32, R32, 1.4426950216293334961 ;  /* 0x3fb8aa3b20207820 */ /* 0x000fe20000400000 */
[--C-:B------:R-:W-:Y:S01]  /*6690*/  FADD R33, R33, -R49.reuse ;  /* 0x8000003121217221 */ /* 0x100fe20000000000 */
[--C-:B------:R-:W-:Y:S01]  /*66a0*/  FADD R34, R34, -R49.reuse ;  /* 0x8000003122227221 */ /* 0x100fe20000000000 */
[--C-:B------:R-:W-:Y:S01]  /*66b0*/  FADD R35, R35, -R49.reuse ;  /* 0x8000003123237221 */ /* 0x100fe20000000000 */
[--C-:B------:R-:W-:Y:S01]  /*66c0*/  FADD R36, R36, -R49.reuse ;  /* 0x8000003124247221 */ /* 0x100fe20000000000 */
[----:B------:R-:W4:Y:S01]  /*66d0*/  MUFU.EX2 R13, R13 ;  /* 0x0000000d000d7308 */ /* 0x000f220000000800 */
[----:B0-----:R-:W-:Y:S01]  /*66e0*/  FADD R67, R11, R122 ;  /* 0x0000007a0b437221 */ /* 0x001fe20000000000 */
[----:B------:R-:W-:Y:S01]  /*66f0*/  FMUL R33, R33, 1.4426950216293334961 ;  /* 0x3fb8aa3b21217820 */ /* 0x000fe20000400000 */
[----:B------:R-:W-:Y:S01]  /*6700*/  FMUL R34, R34, 1.4426950216293334961 ;  /* 0x3fb8aa3b22227820 */ /* 0x000fe20000400000 */
[----:B------:R-:W-:Y:S01]  /*6710*/  FMUL R35, R35, 1.4426950216293334961 ;  /* 0x3fb8aa3b23237820 */ /* 0x000fe20000400000 */
[----:B------:R-:W-:Y:S01]  /*6720*/  FMUL R36, R36, 1.4426950216293334961 ;  /* 0x3fb8aa3b24247820 */ /* 0x000fe20000400000 */
[--C-:B------:R-:W-:Y:S01]  /*6730*/  FADD R37, R37, -R49.reuse ;  /* 0x8000003125257221 */ /* 0x100fe20000000000 */
[----:B------:R-:W-:Y:S01]  /*6740*/  FADD R38, R38, -R49 ;  /* 0x8000003126267221 */ /* 0x000fe20000000000 */
[----:B------:R-:W0:Y:S01]  /*6750*/  MUFU.EX2 R14, R14 ;  /* 0x0000000e000e7308 */ /* 0x000e220000000800 */
[----:B---3--:R-:W-:Y:S01]  /*6760*/  FADD R122, R12, R67 ;  /* 0x000000430c7a7221 */ /* 0x008fe20000000000 */
[----:B------:R-:W-:Y:S01]  /*6770*/  FMUL R37, R37, 1.4426950216293334961 ;  /* 0x3fb8aa3b25257820 */ /* 0x000fe20000400000 */
[--C-:B------:R-:W-:Y:S01]  /*6780*/  FADD R52, R52, -R49.reuse ;  /* 0x8000003134347221 */ /* 0x100fe20000000000 */
        /* <DEDUP_REMOVED lines=17> */
[----:B------:R-:W-:Y:S01]  /*68a0*/  FMUL R43, R43, 1.4426950216293334961 ;  /* 0x3fb8aa3b2b2b7820 */ /* 0x000fe20000400000 */
[--C-:B------:R-:W-:Y:S01]  /*68b0*/  FADD R44, R44, -R49.reuse ;  /* 0x800000312c2c7221 */ /* 0x100fe20000000000 */
[--C-:B------:R-:W-:Y:S01]  /*68c0*/  FADD R45, R45, -R49.reuse ;  /* 0x800000312d2d7221 */ /* 0x100fe20000000000 */
[----:B------:R-:W0:Y:S01]  /*68d0*/  MUFU.EX2 R17, R17 ;  /* 0x0000001100117308 */ /* 0x000e220000000800 */
[----:B---3--:R-:W-:Y:S01]  /*68e0*/  FADD R67, R15, R122 ;  /* 0x0000007a0f437221 */ /* 0x008fe20000000000 */
[----:B------:R-:W-:Y:S01]  /*68f0*/  FMUL R53, R53, 1.4426950216293334961 ;  /* 0x3fb8aa3b35357820 */ /* 0x000fe20000400000 */
[----:B------:R-:W-:Y:S01]  /*6900*/  FMUL R44, R44, 1.4426950216293334961 ;  /* 0x3fb8aa3b2c2c7820 */ /* 0x000fe20000400000 */
[----:B------:R-:W-:Y:S01]  /*6910*/  FMUL R45, R45, 1.4426950216293334961 ;  /* 0x3fb8aa3b2d2d7820 */ /* 0x000fe20000400000 */
[--C-:B------:R-:W-:Y:S01]  /*6920*/  FADD R46, R46, -R49.reuse ;  /* 0x800000312e2e7221 */ /* 0x100fe20000000000 */
[----:B------:R-:W-:Y:S01]  /*6930*/  FMUL R48, R48, 1.4426950216293334961 ;  /* 0x3fb8aa3b30307820 */ /* 0x000fe20000400000 */
        /* <DEDUP_REMOVED lines=20> */
[----:B------:R-:W-:Y:S01]  /*6a80*/  FMUL R62, R62, 1.4426950216293334961 ;  /* 0x3fb8aa3b3e3e7820 */ /* 0x000fe20000400000 */
[--C-:B------:R-:W-:Y:S01]  /*6a90*/  FADD R61, R61, -R49.reuse ;  /* 0x800000313d3d7221 */ /* 0x100fe20000000000 */
        /* <DEDUP_REMOVED lines=8> */
[----:B------:R-:W-:Y:S01]  /*6b20*/  FMUL R66, R66, 1.4426950216293334961 ;  /* 0x3fb8aa3b42427820 */ /* 0x000fe20000400000 */
[--C-:B------:R-:W-:Y:S01]  /*6b30*/  FADD R65, R65, -R49.reuse ;  /* 0x8000003141417221 */ /* 0x100fe20000000000 */
[----:B------:R-:W-:Y:S01]  /*6b40*/  FADD R120, R120, -R49 ;  /* 0x8000003178787221 */ /* 0x000fe20000000000 */
[----:B------:R-:W4:Y:S01]  /*6b50*/  MUFU.EX2 R22, R22 ;  /* 0x0000001600167308 */ /* 0x000f220000000800 */
[----:B0-----:R-:W-:Y:S01]  /*6b60*/  FADD R122, R20, R67 ;  /* 0x00000043147a7221 */ /* 0x001fe20000000000 */
[----:B------:R-:W-:Y:S01]  /*6b70*/  FMUL R65, R65, 1.4426950216293334961 ;  /* 0x3fb8aa3b41417820 */ /* 0x000fe20000400000 */
[----:B------:R-:W-:-:S05]  /*6b80*/  FMUL R120, R120, 1.4426950216293334961 ;  /* 0x3fb8aa3b78787820 */ /* 0x000fca0000400000 */
[----:B------:R-:W0:Y:S01]  /*6b90*/  MUFU.EX2 R23, R23 ;  /* 0x0000001700177308 */ /* 0x000e220000000800 */
[----:B---3--:R-:W-:-:S07]  /*6ba0*/  FADD R67, R21, R122 ;  /* 0x0000007a15437221 */ /* 0x008fce0000000000 */
[----:B------:R-:W3:Y:S01]  /*6bb0*/  MUFU.EX2 R24, R24 ;  /* 0x0000001800187308 */ /* 0x000ee20000000800 */
[----:B----4-:R-:W-:Y:S01]  /*6bc0*/  FADD R122, R22, R67 ;  /* 0x00000043167a7221 */ /* 0x010fe20000000000 */
[----:B------:R-:W-:-:S06]  /*6bd0*/  FMUL R67, R50, 1.4426950216293334961 ;  /* 0x3fb8aa3b32437820 */ /* 0x000fcc0000400000 */
[----:B------:R-:W4:Y:S01]  /*6be0*/  MUFU.EX2 R25, R25 ;  /* 0x0000001900197308 */ /* 0x000f220000000800 */
[----:B0-----:R-:W-:-:S07]  /*6bf0*/  FADD R121, R23, R122 ;  /* 0x0000007a17797221 */ /* 0x001fce0000000000 */
[----:B------:R-:W0:Y:S01]  /*6c00*/  MUFU.EX2 R26, R26 ;  /* 0x0000001a001a7308 */ /* 0x000e220000000800 */
[----:B---3--:R-:W-:-:S07]  /*6c10*/  FADD R50, R24, R121 ;  /* 0x0000007918327221 */ /* 0x008fce0000000000 */
[----:B------:R-:W3:Y:S08]  /*6c20*/  MUFU.EX2 R27, R27 ;  /* 0x0000001b001b7308 */ /* 0x000ef00000000800 */
[----:B------:R-:W5:Y:S08]  /*6c30*/  MUFU.EX2 R28, R28 ;  /* 0x0000001c001c7308 */ /* 0x000f700000000800 */
[----:B------:R-:W1:Y:S08]  /*6c40*/  MUFU.EX2 R29, R29 ;  /* 0x0000001d001d7308 */ /* 0x000e700000000800 */
[----:B------:R4:W-:Y:S08]  /*6c50*/  MUFU.EX2 R47, R119 ;  /* 0x00000077002f7308 */ /* 0x0009f00000000800 */
[----:B------:R-:W1:Y:S01]  /*6c60*/  MUFU.EX2 R30, R30 ;  /* 0x0000001e001e7308 */ /* 0x000e620000000800 */
[----:B----4-:R-:W-:Y:S01]  /*6c70*/  FADD R119, R25, R50 ;  /* 0x0000003219777221 */ /* 0x010fe20000000000 */
[----:B------:R-:W-:-:S03]  /*6c80*/  FMUL R50, R118, 1.4426950216293334961 ;  /* 0x3fb8aa3b76327820 */ /* 0x000fc60000400000 */
[----:B0-----:R-:W-:-:S03]  /*6c90*/  FADD R118, R26, R119 ;  /* 0x000000771a767221 */ /* 0x001fc60000000000 */
[----:B------:R-:W0:Y:S01]  /*6ca0*/  MUFU.EX2 R31, R31 ;  /* 0x0000001f001f7308 */ /* 0x000e220000000800 */
[----:B---3--:R-:W-:Y:S01]  /*6cb0*/  FADD R119, R27, R118 ;  /* 0x000000761b777221 */ /* 0x008fe20000000000 */
[----:B------:R-:W-:Y:S01]  /*6cc0*/  FMUL R118, R52, 1.4426950216293334961 ;  /* 0x3fb8aa3b34767820 */ /* 0x000fe20000400000 */
[----:B------:R-:W-:Y:S02]  /*6cd0*/  FADD R52, R51, -R49 ;  /* 0x8000003133347221 */ /* 0x000fe40000000000 */
[----:B-----5:R-:W-:Y:S02]  /*6ce0*/  FADD R122, R28, R119 ;  /* 0x000000771c7a7221 */ /* 0x020fe40000000000 */
[----:B------:R-:W-:Y:S01]  /*6cf0*/  FMUL R52, R52, 1.4426950216293334961 ;  /* 0x3fb8aa3b34347820 */ /* 0x000fe20000400000 */
[----:B------:R-:W3:Y:S01]  /*6d00*/  MUFU.EX2 R32, R32 ;  /* 0x0000002000207308 */ /* 0x000ee20000000800 */
[----:B-1----:R-:W-:-:S04]  /*6d10*/  FADD R119, R29, R122 ;  /* 0x0000007a1d777221 */ /* 0x002fc80000000000 */
[----:B------:R-:W-:-:S03]  /*6d20*/  FADD R122, R30, R119 ;  /* 0x000000771e7a7221 */ /* 0x000fc60000000000 */
[----:B------:R-:W1:Y:S01]  /*6d30*/  MUFU.EX2 R33, R33 ;  /* 0x0000002100217308 */ /* 0x000e620000000800 */
[----:B0-----:R-:W-:-:S07]  /*6d40*/  FADD R119, R31, R122 ;  /* 0x0000007a1f777221 */ /* 0x001fce0000000000 */
[----:B------:R-:W0:Y:S01]  /*6d50*/  MUFU.EX2 R34, R34 ;  /* 0x0000002200227308 */ /* 0x000e220000000800 */
[----:B---3--:R-:W-:-:S07]  /*6d60*/  FADD R122, R32, R119 ;  /* 0x00000077207a7221 */ /* 0x008fce0000000000 */
[----:B------:R-:W3:Y:S01]  /*6d70*/  MUFU.EX2 R35, R35 ;  /* 0x0000002300237308 */ /* 0x000ee20000000800 */
[----:B-1----:R-:W-:-:S07]  /*6d80*/  FADD R119, R33, R122 ;  /* 0x0000007a21777221 */ /* 0x002fce0000000000 */
[----:B------:R-:W1:Y:S08]  /*6d90*/  MUFU.EX2 R36, R36 ;  /* 0x0000002400247308 */ /* 0x000e700000000800 */
[----:B------:R-:W4:Y:S08]  /*6da0*/  MUFU.EX2 R37, R37 ;  /* 0x0000002500257308 */ /* 0x000f300000000800 */
[----:B------:R-:W5:Y:S08]  /*6db0*/  MUFU.EX2 R38, R38 ;  /* 0x0000002600267308 */ /* 0x000f700000000800 */
[----:B------:R0:W-:Y:S08]  /*6dc0*/  MUFU.EX2 R51, R118 ;  /* 0x0000007600337308 */ /* 0x0001f00000000800 */
[----:B------:R-:W2:Y:S01]  /*6dd0*/  MUFU.EX2 R39, R39 ;  /* 0x0000002700277308 */ /* 0x000ea20000000800 */
[----:B0-----:R-:W-:-:S04]  /*6de0*/  FADD R118, R34, R119 ;  /* 0x0000007722767221 */ /* 0x001fc80000000000 */
[----:B---3--:R-:W-:-:S03]  /*6df0*/  FADD R119, R35, R118 ;  /* 0x0000007623777221 */ /* 0x008fc60000000000 */
[----:B------:R-:W0:Y:S01]  /*6e00*/  MUFU.EX2 R40, R40 ;  /* 0x0000002800287308 */ /* 0x000e220000000800 */
[----:B-1----:R-:W-:-:S04]  /*6e10*/  FADD R118, R36, R119 ;  /* 0x0000007724767221 */ /* 0x002fc80000000000 */
[----:B----4-:R-:W-:-:S03]  /*6e20*/  FADD R119, R37, R118 ;  /* 0x0000007625777221 */ /* 0x010fc60000000000 */
[----:B------:R-:W1:Y:S08]  /*6e30*/  MUFU.EX2 R41, R41 ;  /* 0x0000002900297308 */ /* 0x000e700000000800 */
[----:B------:R-:W3:Y:S08]  /*6e40*/  MUFU.EX2 R42, R42 ;  /* 0x0000002a002a7308 */ /* 0x000ef00000000800 */
[----:B------:R5:W-:Y:S08]  /*6e50*/  MUFU.EX2 R123, R54 ;  /* 0x00000036007b7308 */ /* 0x000bf00000000800 */
[----:B------:R-:W4:Y:S01]  /*6e60*/  MUFU.EX2 R43, R43 ;  /* 0x0000002b002b7308 */ /* 0x000f220000000800 */
[----:B-----5:R-:W-:-:S07]  /*6e70*/  FADD R54, R38, R119 ;  /* 0x0000007726367221 */ /* 0x020fce0000000000 */
[----:B------:R2:W-:Y:S08]  /*6e80*/  MUFU.EX2 R125, R53 ;  /* 0x00000035007d7308 */ /* 0x0005f00000000800 */
[----:B------:R-:W5:Y:S01]  /*6e90*/  MUFU.EX2 R44, R44 ;  /* 0x0000002c002c7308 */ /* 0x000f620000000800 */
[----:B--2---:R-:W-:-:S04]  /*6ea0*/  FADD R53, R39, R54 ;  /* 0x0000003627357221 */ /* 0x004fc80000000000 */
[----:B0-----:R-:W-:-:S03]  /*6eb0*/  FADD R54, R40, R53 ;  /* 0x0000003528367221 */ /* 0x001fc60000000000 */
[----:B------:R-:W0:Y:S01]  /*6ec0*/  MUFU.EX2 R45, R45 ;  /* 0x0000002d002d7308 */ /* 0x000e220000000800 */
[----:B-1----:R-:W-:-:S04]  /*6ed0*/  FADD R53, R41, R54 ;  /* 0x0000003629357221 */ /* 0x002fc80000000000 */
[----:B---3--:R-:W-:-:S03]  /*6ee0*/  FADD R54, R42, R53 ;  /* 0x000000352a367221 */ /* 0x008fc60000000000 */
[----:B------:R-:W1:Y:S01]  /*6ef0*/  MUFU.EX2 R46, R46 ;  /* 0x0000002e002e7308 */ /* 0x000e620000000800 */
[----:B----4-:R-:W-:-:S04]  /*6f00*/  FADD R53, R43, R54 ;  /* 0x000000362b357221 */ /* 0x010fc80000000000 */
[----:B-----5:R-:W-:-:S03]  /*6f10*/  FADD R54, R44, R53 ;  /* 0x000000352c367221 */ /* 0x020fc60000000000 */
[----:B------:R-:W2:Y:S01]  /*6f20*/  MUFU.EX2 R48, R48 ;  /* 0x0000003000307308 */ /* 0x000ea20000000800 */
[----:B0-----:R-:W-:-:S07]  /*6f30*/  FADD R53, R45, R54 ;  /* 0x000000362d357221 */ /* 0x001fce0000000000 */
[----:B------:R-:W0:Y:S01]  /*6f40*/  MUFU.EX2 R67, R67 ;  /* 0x0000004300437308 */ /* 0x000e220000000800 */
[----:B-1----:R-:W-:-:S04]  /*6f50*/  FADD R54, R46, R53 ;  /* 0x000000352e367221 */ /* 0x002fc80000000000 */
[----:B------:R-:W-:-:S03]  /*6f60*/  FADD R53, R47, R54 ;  /* 0x000000362f357221 */ /* 0x000fc60000000000 */
[----:B------:R-:W1:Y:S01]  /*6f70*/  MUFU.EX2 R50, R50 ;  /* 0x0000003200327308 */ /* 0x000e620000000800 */
[----:B--2---:R-:W-:-:S07]  /*6f80*/  FADD R54, R48, R53 ;  /* 0x0000003530367221 */ /* 0x004fce0000000000 */
[----:B------:R-:W2:Y:S01]  /*6f90*/  MUFU.EX2 R52, R52 ;  /* 0x0000003400347308 */ /* 0x000ea20000000800 */
[----:B0-----:R-:W-:-:S07]  /*6fa0*/  FADD R53, R67, R54 ;  /* 0x0000003643357221 */ /* 0x001fce0000000000 */
[----:B------:R-:W0:Y:S01]  /*6fb0*/  MUFU.EX2 R122, R56 ;  /* 0x00000038007a7308 */ /* 0x000e220000000800 */
[----:B-1----:R-:W-:-:S04]  /*6fc0*/  FADD R54, R50, R53 ;  /* 0x0000003532367221 */ /* 0x002fc80000000000 */
[----:B------:R-:W-:-:S03]  /*6fd0*/  FADD R53, R51, R54 ;  /* 0x0000003633357221 */ /* 0x000fc60000000000 */
[----:B------:R-:W1:Y:S01]  /*6fe0*/  MUFU.EX2 R127, R55 ;  /* 0x00000037007f7308 */ /* 0x000e620000000800 */
[----:B--2---:R-:W-:Y:S01]  /*6ff0*/  FADD R54, R52, R53 ;  /* 0x0000003534367221 */ /* 0x004fe20000000000 */
[----:B------:R-:W-:-:S03]  /*7000*/  FADD R53, -R49, R114 ;  /* 0x0000007231357221 */ /* 0x000fc60000000100 */
[----:B------:R-:W-:Y:S01]  /*7010*/  FADD R54, R123, R54 ;  /* 0x000000367b367221 */ /* 0x000fe20000000000 */
[----:B------:R-:W-:Y:S02]  /*7020*/  FMUL R53, R53, 1.4426950216293334961 ;  /* 0x3fb8aa3b35357820 */ /* 0x000fe40000400000 */
[----:B------:R-:W2:Y:S01]  /*7030*/  MUFU.EX2 R124, R58 ;  /* 0x0000003a007c7308 */ /* 0x000ea20000000800 */
[----:B------:R-:W-:-:S04]  /*7040*/  FADD R54, R125, R54 ;  /* 0x000000367d367221 */ /* 0x000fc80000000000 */
[----:B0-----:R-:W-:-:S03]  /*7050*/  FADD R54, R122, R54 ;  /* 0x000000367a367221 */ /* 0x001fc60000000000 */
[----:B------:R-:W0:Y:S01]  /*7060*/  MUFU.EX2 R136, R53 ;  /* 0x0000003500887308 */ /* 0x000e220000000800 */
[----:B-1----:R-:W-:-:S07]  /*7070*/  FADD R54, R127, R54 ;  /* 0x000000367f367221 */ /* 0x002fce0000000000 */
[----:B------:R1:W3:Y:S01]  /*7080*/  MUFU.EX2 R129, R57 ;  /* 0x0000003900817308 */ /* 0x0002e20000000800 */
[----:B--2---:R-:W-:-:S07]  /*7090*/  FADD R54, R124, R54 ;  /* 0x000000367c367221 */ /* 0x004fce0000000000 */
[----:B------:R-:W2:Y:S01]  /*70a0*/  MUFU.EX2 R126, R60 ;  /* 0x0000003c007e7308 */ /* 0x000ea20000000800 */
[----:B0-----:R0:W-:Y:S01]  /*70b0*/  STSM.16.M88 [R108+0x2000], R136 ;  /* 0x002000886c007844 */ /* 0x0011e20000000000 */
[----:B-1----:R-:W-:Y:S01]  /*70c0*/  IMAD.WIDE R56, R115, 0x2, R100 ;  /* 0x0000000273387825 */ /* 0x002fe200078e0264 */
[----:B------:R-:W-:Y:S03]  /*70d0*/  BAR.SYNC.DEFER_BLOCKING 0x0 ;  /* 0x0000000000007b1d */ /* 0x000fe60000010000 */
[----:B---3--:R-:W-:-:S03]  /*70e0*/  FADD R54, R129, R54 ;  /* 0x0000003681367221 */ /* 0x008fc60000000000 */
[----:B------:R-:W1:Y:S01]  /*70f0*/  MUFU.EX2 R131, R59 ;  /* 0x0000003b00837308 */ /* 0x000e620000000800 */
[----:B--2---:R-:W-:-:S07]  /*7100*/  FADD R54, R126, R54 ;  /* 0x000000367e367221 */ /* 0x004fce0000000000 */
[----:B------:R-:W2:Y:S08]  /*7110*/  MUFU.EX2 R128, R62 ;  /* 0x0000003e00807308 */ /* 0x000eb00000000800 */
[----:B------:R-:W3:Y:S01]  /*7120*/  MUFU.EX2 R133, R61 ;  /* 0x0000003d00857308 */ /* 0x000ee20000000800 */
[----:B-1----:R-:W-:Y:S01]  /*7130*/  FADD R54, R131, R54 ;  /* 0x0000003683367221 */ /* 0x002fe20000000000 */
[----:B------:R0:W1:Y:S01]  /*7140*/  LDSM.16.M88 R114, [R110+UR10+0x2000] ;  /* 0x0020000a6e72783b */ /* 0x0000620008000000 */
[----:B------:R-:W4:Y:S05]  /*7150*/  SYNCS.PHASECHK.TRANS64.TRYWAIT P0, [UR13], R116 ;  /* 0x00000074ff0075a7 */ /* 0x000f2a000800110d */
[----:B------:R-:W5:Y:S01]  /*7160*/  MUFU.EX2 R130, R64 ;  /* 0x0000004000827308 */ /* 0x000f620000000800 */
[----:B--2---:R-:W-:-:S07]  /*7170*/  FADD R54, R128, R54 ;  /* 0x0000003680367221 */ /* 0x004fce0000000000 */
[----:B------:R2:W0:Y:S01]  /*7180*/  MUFU.EX2 R135, R63 ;  /* 0x0000003f00877308 */ /* 0x0004220000000800 */
[----:B---3--:R-:W-:-:S07]  /*7190*/  FADD R54, R133, R54 ;  /* 0x0000003685367221 */ /* 0x008fce0000000000 */
[----:B------:R-:W3:Y:S01]  /*71a0*/  MUFU.EX2 R132, R66 ;  /* 0x0000004200847308 */ /* 0x000ee20000000800 */
[----:B-----5:R-:W-:Y:S01]  /*71b0*/  FADD R54, R130, R54 ;  /* 0x0000003682367221 */ /* 0x020fe20000000000 */
[----:B--2---:R-:W-:-:S06]  /*71c0*/  IMAD.WIDE R62, R115, 0x2, R94 ;  /* 0x00000002733e7825 */ /* 0x004fcc00078e025e */
[----:B------:R-:W2:Y:S01]  /*71d0*/  MUFU.EX2 R137, R65 ;  /* 0x0000004100897308 */ /* 0x000ea20000000800 */
[----:B0-----:R-:W-:-:S07]  /*71e0*/  FADD R54, R135, R54 ;  /* 0x0000003687367221 */ /* 0x001fce0000000000 */
[----:B------:R-:W0:Y:S01]  /*71f0*/  MUFU.EX2 R134, R120 ;  /* 0x0000007800867308 */ /* 0x000e220000000800 */
[----:B---3--:R-:W-:-:S04]  /*7200*/  FADD R54, R132, R54 ;  /* 0x0000003684367221 */ /* 0x008fc80000000000 */
[----:B--2---:R-:W-:-:S04]  /*7210*/  FADD R54, R137, R54 ;  /* 0x0000003689367221 */ /* 0x004fc80000000000 */
[----:B0-----:R-:W-:Y:S01]  /*7220*/  FADD R53, R134, R54 ;  /* 0x0000003686357221 */ /* 0x001fe20000000000 */
[----:B------:R-:W-:-:S04]  /*7230*/  IMAD.WIDE R54, R115, 0x2, R102 ;  /* 0x0000000273367825 */ /* 0x000fc800078e0266 */
[----:B------:R0:W2:Y:S01]  /*7240*/  SHFL.BFLY PT, R66, R53, 0x10, 0x1f ;  /* 0x0e001f0035427f89 */ /* 0x0000a200000e0000 */
[----:B-1--4-:R-:W-:Y:S05]  /*7250*/  @!P0 BRA `(.L_x_15) ;  /* 0x0000001400448947 */ /* 0x012fea0003800000 */
.L_x_24:
[C---:B------:R-:W-:Y:S01]  /*7260*/  IMAD.WIDE R64, R115.reuse, 0x2, R92 ;  /* 0x0000000273407825 */ /* 0x040fe200078e025c */
[----:B------:R-:W3:Y:S03]  /*7270*/  LDG.E.U16 R54, desc[UR26][R54.64] ;  /* 0x0000001a36367981 */ /* 0x000ee6000c1e1500 */
[C---:B------:R-:W-:Y:S01]  /*7280*/  IMAD.WIDE R58, R115.reuse, 0x2, R98 ;  /* 0x00000002733a7825 */ /* 0x040fe200078e0262 */
[----:B------:R-:W4:Y:S03]  /*7290*/  LDG.E.U16 R62, desc[UR26][R62.64] ;  /* 0x0000001a3e3e7981 */ /* 0x000f26000c1e1500 */
[C---:B------:R-:W-:Y:S01]  /*72a0*/  IMAD.WIDE R118, R115.reuse, 0x2, R106 ;  /* 0x0000000273767825 */ /* 0x040fe200078e026a */
[----:B------:R-:W5:Y:S03]  /*72b0*/  LDG.E.U16 R57, desc[UR26][R56.64] ;  /* 0x0000001a38397981 */ /* 0x000f66000c1e1500 */
[C---:B------:R-:W-:Y:S01]  /*72c0*/  IMAD.WIDE R60, R115.reuse, 0x2, R96 ;  /* 0x00000002733c7825 */ /* 0x040fe200078e0260 */
[----:B--2---:R-:W2:Y:S03]  /*72d0*/  LDG.E.U16 R65, desc[UR26][R64.64] ;  /* 0x0000001a40417981 */ /* 0x004ea6000c1e1500 */
[----:B------:R-:W-:Y:S01]  /*72e0*/  IMAD.WIDE R120, R115, 0x2, R104 ;  /* 0x0000000273787825 */ /* 0x000fe200078e0268 */
[----:B------:R-:W2:Y:S04]  /*72f0*/  LDG.E.U16 R58, desc[UR26][R58.64] ;  /* 0x0000001a3a3a7981 */ /* 0x000ea8000c1e1500 */
[----:B------:R-:W2:Y:S04]  /*7300*/  LDG.E.U16 R118, desc[UR26][R118.64] ;  /* 0x0000001a76767981 */ /* 0x000ea8000c1e1500 */
[----:B------:R-:W2:Y:S04]  /*7310*/  LDG.E.U16 R61, desc[UR26][R60.64] ;  /* 0x0000001a3c3d7981 */ /* 0x000ea8000c1e1500 */
[----:B------:R-:W2:Y:S01]  /*7320*/  LDG.E.U16 R121, desc[UR26][R120.64] ;  /* 0x0000001a78797981 */ /* 0x000ea2000c1e1500 */
[----:B------:R-:W-:-:S02]  /*7330*/  F2FP.F16.F32.PACK_AB R4, R5, R4 ;  /* 0x000000040504723e */ /* 0x000fc400000000ff */
        /* <DEDUP_REMOVED lines=30> */
[----:B------:R-:W-:-:S04]  /*7520*/  F2FP.F16.F32.PACK_AB R35, R134, R137 ;  /* 0x000000898623723e */ /* 0x000fc800000000ff */
[----:B------:R-:W-:Y:S01]  /*7530*/  STTM.16dp32bit_t0_t15.x32 tmem[UR15], R4 ;  /* 0x00000004000079ed */ /* 0x000fe20008a8000f */
[----:B------:R-:W-:Y:S01]  /*7540*/  STTM.16dp32bit_t16_t31.x32 tmem[UR15+0x20], R4 ;  /* 0x00002004000079ed */ /* 0x000fe20008aa000f */
[----:B------:R-:W-:Y:S01]  /*7550*/  ULEA UR13, UR23, UR10, 0x3 ;  /* 0x0000000a170d7291 */ /* 0x000fe2000f8e18ff */
[----:B0-----:R-:W-:Y:S01]  /*7560*/  FADD R53, R53, R66 ;  /* 0x0000004235357221 */ /* 0x001fe20000000000 */
[----:B------:R-:W-:Y:S02]  /*7570*/  UMOV UR6, UR4 ;  /* 0x0000000400067c82 */ /* 0x000fe40008000000 */
[----:B------:R-:W-:Y:S01]  /*7580*/  UIADD3 UR13, UPT, UPT, UR13, 0x4000, URZ ;  /* 0x000040000d0d7890 */ /* 0x000fe2000fffe0ff */
[----:B---3--:R0:W-:Y:S04]  /*7590*/  STS.U16 [R89+UR10+0x3000], R54 ;  /* 0x0030003659007988 */ /* 0x0081e8000800040a */
[----:B----4-:R0:W-:Y:S04]  /*75a0*/  STS.U16 [R89+UR10+0x3400], R62 ;  /* 0x0034003e59007988 */ /* 0x0101e8000800040a */
[----:B-----5:R0:W-:Y:S04]  /*75b0*/  STS.U16 [R88+UR10+0x3100], R57 ;  /* 0x0031003958007988 */ /* 0x0201e8000800040a */
[----:B--2---:R0:W-:Y:S04]  /*75c0*/  STS.U16 [R88+UR10+0x3500], R65 ;  /* 0x0035004158007988 */ /* 0x0041e8000800040a */
[----:B------:R0:W-:Y:S04]  /*75d0*/  STS.U16 [R87+UR10+0x3200], R58 ;  /* 0x0032003a57007988 */ /* 0x0001e8000800040a */
[----:B------:R0:W-:Y:S04]  /*75e0*/  STS.U16 [R87+UR10+0x3600], R118 ;  /* 0x0036007657007988 */ /* 0x0001e8000800040a */
[----:B------:R0:W-:Y:S04]  /*75f0*/  STS.U16 [R86+UR10+0x3300], R61 ;  /* 0x0033003d56007988 */ /* 0x0001e8000800040a */
[----:B------:R0:W-:Y:S01]  /*7600*/  STS.U16 [R86+UR10+0x3700], R121 ;  /* 0x0037007956007988 */ /* 0x0001e2000800040a */
[----:B------:R-:W1:Y:S02]  /*7610*/  FENCE.VIEW.ASYNC.T ;  /* 0x00000000000073c6 */ /* 0x000e640000000200 */
[----:B-1----:R-:W-:Y:S06]  /*7620*/  BAR.SYNC.DEFER_BLOCKING 0x0 ;  /* 0x0000000000007b1d */ /* 0x002fec0000010000 */
[----:B------:R-:W1:Y:S01]  /*7630*/  LDTM.x8 R4, tmem[UR11] ;  /* 0x0000000b000479ee */ /* 0x000e6200081c0000 */
[----:B------:R-:W-:Y:S01]  /*7640*/  NOP ;  /* 0x0000000000007918 */ /* 0x000fe20000000000 */
[C---:B-1----:R-:W-:Y:S01]  /*7650*/  FMUL R4, R114.reuse, R4 ;  /* 0x0000000472047220 */ /* 0x042fe20000400000 */
[C---:B------:R-:W-:Y:S01]  /*7660*/  FMUL R5, R114.reuse, R5 ;  /* 0x0000000572057220 */ /* 0x040fe20000400000 */
[C---:B------:R-:W-:Y:S01]  /*7670*/  FMUL R6, R114.reuse, R6 ;  /* 0x0000000672067220 */ /* 0x040fe20000400000 */
[C---:B------:R-:W-:Y:S01]  /*7680*/  FMUL R7, R114.reuse, R7 ;  /* 0x0000000772077220 */ /* 0x040fe20000400000 */
[C---:B------:R-:W-:Y:S01]  /*7690*/  FMUL R8, R114.reuse, R8 ;  /* 0x0000000872087220 */ /* 0x040fe20000400000 */
[C---:B------:R-:W-:Y:S01]  /*76a0*/  FMUL R9, R114.reuse, R9 ;  /* 0x0000000972097220 */ /* 0x040fe20000400000 */
[C---:B------:R-:W-:Y:S01]  /*76b0*/  FMUL R10, R114.reuse, R10 ;  /* 0x0000000a720a7220 */ /* 0x040fe20000400000 */
[----:B------:R-:W-:-:S04]  /*76c0*/  FMUL R11, R114, R11 ;  /* 0x0000000b720b7220 */ /* 0x000fc80000400000 */
[----:B------:R0:W-:Y:S01]  /*76d0*/  STTM.x8 tmem[UR11], R4 ;  /* 0x00000004000079ed */ /* 0x0001e200081c000b */
[----:B------:R-:W1:Y:S02]  /*76e0*/  FENCE.VIEW.ASYNC.T ;  /* 0x00000000000073c6 */ /* 0x000e640000000200 */
[----:B-1----:R-:W-:Y:S06]  /*76f0*/  BAR.SYNC.DEFER_BLOCKING 0x0 ;  /* 0x0000000000007b1d */ /* 0x002fec0000010000 */
[----:B------:R1:W-:Y:S06]  /*7700*/  MEMBAR.ALL.CTA ;  /* 0x0000000000007992 */ /* 0x0003ec0000008000 */
[----:B-1----:R-:W1:Y:S02]  /*7710*/  FENCE.VIEW.ASYNC.S ;  /* 0x00000000000073c6 */ /* 0x002e640000000000 */
[----:B-1----:R-:W-:Y:S06]  /*7720*/  BAR.SYNC.DEFER_BLOCKING 0x0 ;  /* 0x0000000000007b1d */ /* 0x002fec0000010000 */
[----:B------:R-:W-:Y:S05]  /*7730*/  BRA.U UP1, `(.L_x_16) ;  /* 0x0000000101947547 */ /* 0x000fea000b800000 */
[----:B------:R-:W-:Y:S02]  /*7740*/  UIADD3 UR7, UPT, UPT, UR9, 0x98, URZ ;  /* 0x0000009809077890 */ /* 0x000fe4000fffe0ff */
[----:B------:R-:W-:Y:S02]  /*7750*/  UIADD3 UR56, UPT, UPT, UR9, 0xa0, URZ ;  /* 0x000000a009387890 */ /* 0x000fe4000fffe0ff */
[----:B------:R-:W-:Y:S02]  /*7760*/  UIADD3 UR57, UPT, UPT, UR9, 0xa8, URZ ;  /* 0x000000a809397890 */ /* 0x000fe4000fffe0ff */
[----:B------:R-:W-:Y:S02]  /*7770*/  UIADD3 UR58, UPT, UPT, UR9, 0xb0, URZ ;  /* 0x000000b0093a7890 */ /* 0x000fe4000fffe0ff */
[----:B------:R-:W-:Y:S02]  /*7780*/  UIADD3 UR59, UPT, UPT, UR9, 0xb8, URZ ;  /* 0x000000b8093b7890 */ /* 0x000fe4000fffe0ff */
[----:B------:R-:W-:Y:S01]  /*7790*/  UIADD3 UR60, UPT, UPT, UR9, 0xc0, URZ ;  /* 0x000000c0093c7890 */ /* 0x000fe2000fffe0ff */
[----:B------:R-:W-:Y:S01]  /*77a0*/  UMOV UR20, 0x0 ;  /* 0x0000000000147882 */ /* 0x000fe20000000000 */
[----:B------:R-:W-:Y:S01]  /*77b0*/  UMOV UR21, 0x8040010 ;  /* 0x0804001000157882 */ /* 0x000fe20000000000 */
[----:B------:R-:W-:Y:S01]  /*77c0*/  UMOV UR19, 0x40004040 ;  /* 0x4000404000137882 */ /* 0x000fe20000000000 */
[----:B------:R-:W-:-:S02]  /*77d0*/  UIADD3 UR61, UPT, UPT, UR9, 0xc8, URZ ;  /* 0x000000c8093d7890 */ /* 0x000fc4000fffe0ff */
[----:B------:R1:W-:Y:S01]  /*77e0*/  UTCHMMA tmem[UR14], gdesc[UR18], tmem[UR9], tmem[UR20], idesc[UR21], UPT ;  /* 0x00ff14120e0079ea */ /* 0x0003e2000b800009 */
[----:B------:R-:W-:Y:S01]  /*77f0*/  UMOV UR24, 0x0 ;  /* 0x0000000000187882 */ /* 0x000fe20000000000 */
        /* <DEDUP_REMOVED lines=14> */
[----:B------:R-:W-:Y:S01]  /*78e0*/  UMOV UR4, UR13 ;  /* 0x0000000d00047c82 */ /* 0x000fe20008000000 */
[----:B------:R-:W-:Y:S01]  /*78f0*/  UMOV UR5, URZ ;  /* 0x000000ff00057c82 */ /* 0x000fe20008000000 */
[----:B------:R1:W-:Y:S01]  /*7900*/  UTCHMMA tmem[UR58], gdesc[UR36], tmem[UR9], tmem[UR48], idesc[UR49], UPT ;  /* 0x00ff30243a0079ea */ /* 0x0003e2000b800009 */
[----:B------:R-:W-:Y:S01]  /*7910*/  UMOV UR54, 0x0 ;  /* 0x0000000000367882 */ /* 0x000fe20000000000 */
[----:B------:R-:W-:Y:S01]  /*7920*/  UMOV UR55, 0x8040010 ;  /* 0x0804001000377882 */ /* 0x000fe20000000000 */
[----:B------:R1:W-:Y:S01]  /*7930*/  UTCHMMA tmem[UR59], gdesc[UR38], tmem[UR9], tmem[UR50], idesc[UR51], UPT ;  /* 0x00ff32263b0079ea */ /* 0x0003e2000b800009 */
[----:B------:R-:W-:Y:S01]  /*7940*/  UMOV UR4, UR4 ;  /* 0x0000000400047c82 */ /* 0x000fe20008000000 */
[----:B------:R1:W-:Y:S01]  /*7950*/  UTCHMMA tmem[UR60], gdesc[UR40], tmem[UR9], tmem[UR52], idesc[UR53], UPT ;  /* 0x00ff34283c0079ea */ /* 0x0003e2000b800009 */
[----:B------:R1:W-:Y:S01]  /*7960*/  UTCHMMA tmem[UR61], gdesc[UR42], tmem[UR9], tmem[UR54], idesc[UR55], UPT ;  /* 0x00ff362a3d0079ea */ /* 0x0003e2000b800009 */
[----:B------:R1:W-:Y:S01]  /*7970*/  UTCBAR [UR4], URZ ;  /* 0x000000ff040073e9 */ /* 0x0003e200080000ff */
[----:B------:R-:W-:Y:S01]  /*7980*/  NOP ;  /* 0x0000000000007918 */ /* 0x000fe20000000000 */
.L_x_16:
[----:B------:R-:W-:Y:S01]  /*7990*/  ISETP.GE.U32.AND P0, PT, R113, R91, PT ;  /* 0x0000005b7100720c */ /* 0x000fe20003f06070 */
[----:B------:R-:W-:Y:S01]  /*79a0*/  UIADD3 UR23, UPT, UPT, UR23, 0x1, URZ ;  /* 0x0000000117177890 */ /* 0x000fe2000fffe0ff */
[----:B------:R-:W-:Y:S02]  /*79b0*/  VIADD R115, R115, UR17 ;  /* 0x0000001173737c36 */ /* 0x000fe40008000000 */
[----:B------:R-:W-:Y:S01]  /*79c0*/  FFMA R111, R136, R111, R53 ;  /* 0x0000006f886f7223 */ /* 0x000fe20000000035 */
[----:B------:R-:W-:Y:S01]  /*79d0*/  ISETP.GE.U32.AND.EX P0, PT, R109, RZ, PT, P0 ;  /* 0x000000ff6d00720c */ /* 0x000fe20003f06100 */
[----:B------:R-:W-:Y:S01]  /*79e0*/  UISETP.GT.AND UP2, UPT, UR23, 0x1, UPT ;  /* 0x000000011700788c */ /* 0x000fe2000bf44270 */
[----:B------:R-:W-:Y:S02]  /*79f0*/  IMAD.U32 R116, RZ, RZ, UR6 ;  /* 0x00000006ff747e24 */ /* 0x000fe4000f8e00ff */
[----:B------:R-:W-:Y:S01]  /*7a00*/  IMAD.IADD R117, R112, 0x1, R117 ;  /* 0x0000000170757824 */ /* 0x000fe200078e0275 */
[----:B-1----:R-:W-:Y:S01]  /*7a10*/  USEL UR4, URZ, 0x1, !UP2 ;  /* 0x00000001ff047887 */ /* 0x002fe2000d000000 */
[----:B------:R-:W-:Y:S01]  /*7a20*/  IMAD.MOV.U32 R114, RZ, RZ, R49 ;  /* 0x000000ffff727224 */ /* 0x000fe200078e0031 */
[----:B------:R-:W-:-:S02]  /*7a30*/  USEL UR23, UR23, URZ, !UP2 ;  /* 0x000000ff17177287 */ /* 0x000fc4000d000000 */
[----:B------:R-:W-:-:S04]  /*7a40*/  ULOP3.LUT UR4, UR6, UR4, URZ, 0x3c, !UPT ;  /* 0x0000000406047292 */ /* 0x000fc8000f8e3cff */
[----:B------:R-:W-:Y:S08]  /*7a50*/  @!P0 BRA `(.L_x_17) ;  /* 0xffffffc400a88947 */ /* 0x000ff0000383ffff */
.L_x_12:
[----:B------:R-:W-:-:S13]  /*7a60*/  ISETP.GE.AND P0, PT, R90, 0x1, PT ;  /* 0x000000015a00780c */ /* 0x000fda0003f06270 */
[----:B------:R-:W-:Y:S05]  /*7a70*/  @!P0 BRA `(.L_x_18) ;  /* 0x0000000000108947 */ /* 0x000fea0003800000 */
[----:B------:R-:W-:-:S06]  /*7a80*/  USHF.L.U32 UR6, UR6, 0x1f, URZ ;  /* 0x0000001f06067899 */ /* 0x000fcc00080006ff */
[----:B------:R-:W-:-:S04]  /*7a90*/  IMAD.U32 R3, RZ, RZ, UR6 ;  /* 0x00000006ff037e24 */ /* 0x000fc8000f8e00ff */
[----:B------:R-:W2:Y:S02]  /*7aa0*/  SYNCS.PHASECHK.TRANS64.TRYWAIT P0, [UR13], R3 ;  /* 0x00000003ff0075a7 */ /* 0x000ea4000800110d */
[----:B--2---:R-:W-:Y:S05]  /*7ab0*/  @!P0 BRA `(.L_x_19) ;  /* 0x0000000c00388947 */ /* 0x004fea0003800000 */
.L_x_18:
[----:B------:R-:W-:Y:S01]  /*7ac0*/  BAR.SYNC.DEFER_BLOCKING 0x0 ;  /* 0x0000000000007b1d */ /* 0x000fe20000010000 */
[C---:B------:R-:W-:Y:S01]  /*7ad0*/  LOP3.LUT P0, RZ, R2.reuse, 0xff, RZ, 0xc0, !PT ;  /* 0x000000ff02ff7812 */ /* 0x040fe2000780c0ff */
[C---:B------:R-:W-:Y:S01]  /*7ae0*/  IMAD.SHL.U32 R12, R2.reuse, 0x10, RZ ;  /* 0x00000010020c7824 */ /* 0x040fe200078e00ff */
[----:B------:R-:W-:Y:S01]  /*7af0*/  FSETP.GEU.AND P1, PT, R111, 1.175494350822287508e-38, PT ;  /* 0x008000006f00780b */ /* 0x000fe20003f2e000 */
[C---:B------:R-:W-:Y:S01]  /*7b00*/  IMAD.SHL.U32 R21, R2.reuse, 0x4, RZ ;  /* 0x0000000402157824 */ /* 0x040fe200078e00ff */
[----:B------:R-:W-:-:S03]  /*7b10*/  LOP3.LUT R14, R2, 0x18, RZ, 0xc0, !PT ;  /* 0x00000018020e7812 */ /* 0x000fc600078ec0ff */
[----:B------:R-:W2:Y:S01]  /*7b20*/  LDC R28, c[0x0][0x3e8] ;  /* 0x0000fa00ff1c7b82 */ /* 0x000ea20000000800 */
[C---:B------:R-:W-:Y:S01]  /*7b30*/  LOP3.LUT R16, R12.reuse, 0x870, RZ, 0xc0, !PT ;  /* 0x000008700c107812 */ /* 0x040fe200078ec0ff */
[----:B------:R-:W3:Y:S01]  /*7b40*/  LDCU.64 UR4, c[0x0][0x3e0] ;  /* 0x00007c00ff0477ac */ /* 0x000ee20008000a00 */
[----:B------:R-:W-:Y:S02]  /*7b50*/  LOP3.LUT R18, R12, 0x70, RZ, 0xc0, !PT ;  /* 0x000000700c127812 */ /* 0x000fe400078ec0ff */
[C---:B------:R-:W-:Y:S02]  /*7b60*/  LEA R19, R14.reuse, UR10, 0x6 ;  /* 0x0000000a0e137c11 */ /* 0x040fe4000f8e30ff */
[C---:B------:R-:W-:Y:S01]  /*7b70*/  LOP3.LUT R17, R21.reuse, 0x180, RZ, 0xc0, !PT ;  /* 0x0000018015117812 */ /* 0x040fe200078ec0ff */
[----:B------:R-:W4:Y:S01]  /*7b80*/  LDC.64 R22, c[0x0][0x398] ;  /* 0x0000e600ff167b82 */ /* 0x000f220000000a00 */
[----:B------:R-:W-:Y:S01]  /*7b90*/  LOP3.LUT R21, R21, 0x380, RZ, 0xc0, !PT ;  /* 0x0000038015157812 */ /* 0x000fe200078ec0ff */
[----:B------:R-:W-:Y:S01]  /*7ba0*/  IMAD R14, R14, 0x40, R19 ;  /* 0x000000400e0e7824 */ /* 0x000fe200078e0213 */
[----:B------:R-:W-:-:S02]  /*7bb0*/  IADD3 R20, PT, PT, R17, R19, R16 ;  /* 0x0000001311147210 */ /* 0x000fc40007ffe010 */
[----:B------:R-:W-:Y:S02]  /*7bc0*/  ISETP.GE.U32.AND P4, PT, R2, 0x20, PT ;  /* 0x000000200200780c */ /* 0x000fe40003f86070 */
[----:B------:R-:W-:Y:S01]  /*7bd0*/  IADD3 R21, PT, PT, R21, R14, R18 ;  /* 0x0000000e15157210 */ /* 0x000fe20007ffe012 */
[----:B------:R-:W-:Y:S01]  /*7be0*/  IMAD.MOV.U32 R14, RZ, RZ, 0x3dc6b27f ;  /* 0x3dc6b27fff0e7424 */ /* 0x000fe200078e00ff */
[----:B------:R-:W5:Y:S02]  /*7bf0*/  @!P0 SYNCS.CCTL.IV [UR10+0x4000] ;  /* 0x00400000ff0089b1 */ /* 0x000f64000800000a */
[----:B-----5:R-:W-:Y:S01]  /*7c00*/  BAR.SYNC.DEFER_BLOCKING 0x0 ;  /* 0x0000000000007b1d */ /* 0x020fe20000010000 */
[----:B---3--:R-:W-:-:S04]  /*7c10*/  UIMAD UR4, UR8, UR4, URZ ;  /* 0x00000004080472a4 */ /* 0x008fc8000f8e02ff */
[----:B------:R-:W-:Y:S01]  /*7c20*/  USHF.L.U32 UR6, UR4, 0x1, URZ ;  /* 0x0000000104067899 */ /* 0x000fe200080006ff */
[----:B------:R-:W3:Y:S02]  /*7c30*/  @!P0 SYNCS.CCTL.IV [UR10+0x4008] ;  /* 0x00400800ff0089b1 */ /* 0x000ee4000800000a */
[----:B---3--:R3:W-:Y:S01]  /*7c40*/  STSM.16.M88 [R108], R111 ;  /* 0x0000006f6c007844 */ /* 0x0087e20000000000 */
[----:B------:R-:W-:Y:S01]  /*7c50*/  BAR.SYNC.DEFER_BLOCKING 0x0 ;  /* 0x0000000000007b1d */ /* 0x000fe20000010000 */
[----:B---3--:R-:W-:-:S05]  /*7c60*/  @!P1 FMUL R111, R111, 8388608 ;  /* 0x4b0000006f6f9820 */ /* 0x008fca0000400000 */
[----:B01----:R-:W0:Y:S01]  /*7c70*/  LDTM.x8 R4, tmem[UR11] ;  /* 0x0000000b000479ee */ /* 0x003e2200081c0000 */
[----:B------:R-:W-:-:S05]  /*7c80*/  VIADD R12, R111, 0xc0cafb0d ;  /* 0xc0cafb0d6f0c7836 */ /* 0x000fca0000000000 */
[----:B------:R-:W-:Y:S02]  /*7c90*/  LOP3.LUT R13, R12, 0xff800000, RZ, 0xc0, !PT ;  /* 0xff8000000c0d7812 */ /* 0x000fe400078ec0ff */
[----:B------:R-:W-:Y:S02]  /*7ca0*/  FSEL R12, RZ, -23, P1 ;  /* 0xc1b80000ff0c7808 */ /* 0x000fe40000800000 */
[----:B------:R-:W-:Y:S01]  /*7cb0*/  I2FP.F32.S32 R15, R13 ;  /* 0x0000000d000f7245 */ /* 0x000fe20000201400 */
[----:B------:R-:W-:Y:S01]  /*7cc0*/  IMAD.IADD R13, R111, 0x1, -R13 ;  /* 0x000000016f0d7824 */ /* 0x000fe200078e0a0d */
[----:B------:R-:W1:Y:S01]  /*7cd0*/  LDSM.16.M88 R3, [R110+UR10] ;  /* 0x0000000a6e03783b */ /* 0x000e620008000000 */
[----:B------:R-:W-:Y:S02]  /*7ce0*/  NOP ;  /* 0x0000000000007918 */ /* 0x000fe40000000000 */
[----:B------:R-:W-:Y:S01]  /*7cf0*/  FADD R13, R13, -1 ;  /* 0xbf8000000d0d7421 */ /* 0x000fe20000000000 */
[----:B------:R-:W-:Y:S01]  /*7d00*/  FFMA.FTZ R12, R15, 1.1920928955078125e-07, R12 ;  /* 0x340000000f0c7823 */ /* 0x000fe2000001000c */
[----:B0-----:R-:W-:Y:S02]  /*7d10*/  BAR.SYNC.DEFER_BLOCKING 0x0 ;  /* 0x0000000000007b1d */ /* 0x001fe40000010000 */
[----:B------:R-:W-:-:S04]  /*7d20*/  FFMA.FTZ R14, R13, R14, -0.16845393180847167969 ;  /* 0xbe2c7f300d0e7423 */ /* 0x000fc8000001000e */
[----:B------:R-:W-:-:S04]  /*7d30*/  FFMA.FTZ R14, R13, R14, 0.1716887056827545166 ;  /* 0x3e2fcf2a0d0e7423 */ /* 0x000fc8000001000e */
[----:B------:R-:W-:-:S04]  /*7d40*/  FFMA.FTZ R14, R13, R14, -0.17900948226451873779 ;  /* 0xbe374e430d0e7423 */ /* 0x000fc8000001000e */
[----:B------:R-:W-:-:S04]  /*7d50*/  FFMA.FTZ R14, R13, R14, 0.20512372255325317383 ;  /* 0x3e520bf40d0e7423 */ /* 0x000fc8000001000e */
[----:B------:R-:W-:-:S04]  /*7d60*/  FFMA.FTZ R14, R13, R14, -0.24046532809734344482 ;  /* 0xbe763c8b0d0e7423 */ /* 0x000fc8000001000e */
[----:B------:R-:W-:-:S04]  /*7d70*/  FFMA.FTZ R14, R13, R14, 0.28857114911079406738 ;  /* 0x3e93bf990d0e7423 */ /* 0x000fc8000001000e */
[----:B------:R-:W-:-:S04]  /*7d80*/  FFMA.FTZ R14, R13, R14, -0.36067417263984680176 ;  /* 0xbeb8aa490d0e7423 */ /* 0x000fc8000001000e */
[----:B------:R-:W-:-:S04]  /*7d90*/  FFMA.FTZ R14, R13, R14, 0.48089820146560668945 ;  /* 0x3ef6384a0d0e7423 */ /* 0x000fc8000001000e */
[----:B------:R-:W-:Y:S01]  /*7da0*/  FFMA.FTZ R14, R13, R14, -0.72134751081466674805 ;  /* 0xbf38aa3b0d0e7423 */ /* 0x000fe2000001000e */
[C---:B-1----:R-:W-:Y:S02]  /*7db0*/  FSETP.GT.AND P0, PT, |R3|.reuse, 8.50705917302346158658e+37, PT ;  /* 0x7e8000000300780b */ /* 0x042fe40003f04200 */
[----:B------:R-:W-:Y:S01]  /*7dc0*/  FSETP.GEU.AND P1, PT, |R3|, 1.175494350822287508e-38, PT ;  /* 0x008000000300780b */ /* 0x000fe20003f2e200 */
[----:B------:R-:W-:-:S04]  /*7dd0*/  FMUL R14, R13, R14 ;  /* 0x0000000e0d0e7220 */ /* 0x000fc80000400000 */
[----:B------:R-:W-:-:S04]  /*7de0*/  FMUL R14, R13, R14 ;  /* 0x0000000e0d0e7220 */ /* 0x000fc80000400000 */
[----:B------:R-:W-:Y:S02]  /*7df0*/  FFMA.FTZ R13, R13, 1.4426950216293334961, R14 ;  /* 0x3fb8aa3b0d0d7823 */ /* 0x000fe4000001000e */
[----:B------:R-:W-:Y:S01]  /*7e00*/  @P0 FMUL R3, R3, 0.25 ;  /* 0x3e80000003030820 */ /* 0x000fe20000400000 */
[----:B------:R-:W-:Y:S01]  /*7e10*/  @P0 FMUL R6, R6, 0.25 ;  /* 0x3e80000006060820 */ /* 0x000fe20000400000 */
[----:B------:R-:W-:Y:S01]  /*7e20*/  @P0 FMUL R7, R7, 0.25 ;  /* 0x3e80000007070820 */ /* 0x000fe20000400000 */
[----:B------:R-:W-:Y:S01]  /*7e30*/  @P0 FMUL R10, R10, 0.25 ;  /* 0x3e8000000a0a0820 */ /* 0x000fe20000400000 */
[----:B------:R-:W-:Y:S01]  /*7e40*/  @!P1 FMUL R3, R3, 16777216 ;  /* 0x4b80000003039820 */ /* 0x000fe20000400000 */
[----:B------:R-:W-:Y:S01]  /*7e50*/  @P0 FMUL R4, R4, 0.25 ;  /* 0x3e80000004040820 */ /* 0x000fe20000400000 */
[----:B------:R-:W-:Y:S01]  /*7e60*/  @P0 FMUL R5, R5, 0.25 ;  /* 0x3e80000005050820 */ /* 0x000fe20000400000 */
[----:B------:R-:W-:Y:S01]  /*7e70*/  @P0 FMUL R8, R8, 0.25 ;  /* 0x3e80000008080820 */ /* 0x000fe20000400000 */
[----:B------:R-:W-:Y:S01]  /*7e80*/  @P0 FMUL R9, R9, 0.25 ;  /* 0x3e80000009090820 */ /* 0x000fe20000400000 */
[----:B------:R-:W-:Y:S01]  /*7e90*/  @P0 FMUL R11, R11, 0.25 ;  /* 0x3e8000000b0b0820 */ /* 0x000fe20000400000 */
[----:B------:R-:W0:Y:S01]  /*7ea0*/  MUFU.RCP R3, R3 ;  /* 0x0000000300037308 */ /* 0x000e220000001000 */
[----:B------:R-:W-:Y:S01]  /*7eb0*/  @!P1 FMUL R6, R6, 16777216 ;  /* 0x4b80000006069820 */ /* 0x000fe20000400000 */
[----:B------:R-:W-:Y:S01]  /*7ec0*/  @!P1 FMUL R7, R7, 16777216 ;  /* 0x4b80000007079820 */ /* 0x000fe20000400000 */
[----:B------:R-:W-:Y:S01]  /*7ed0*/  @!P1 FMUL R10, R10, 16777216 ;  /* 0x4b8000000a0a9820 */ /* 0x000fe20000400000 */
[----:B------:R-:W-:Y:S01]  /*7ee0*/  @!P1 FMUL R4, R4, 16777216 ;  /* 0x4b80000004049820 */ /* 0x000fe20000400000 */
[----:B------:R-:W-:Y:S01]  /*7ef0*/  @!P1 FMUL R5, R5, 16777216 ;  /* 0x4b80000005059820 */ /* 0x000fe20000400000 */
[----:B------:R-:W-:Y:S01]  /*7f00*/  @!P1 FMUL R8, R8, 16777216 ;  /* 0x4b80000008089820 */ /* 0x000fe20000400000 */
[----:B------:R-:W-:Y:S01]  /*7f10*/  @!P1 FMUL R9, R9, 16777216 ;  /* 0x4b80000009099820 */ /* 0x000fe20000400000 */
[----:B------:R-:W-:Y:S01]  /*7f20*/  @!P1 FMUL R11, R11, 16777216 ;  /* 0x4b8000000b0b9820 */ /* 0x000fe20000400000 */
[----:B------:R-:W-:Y:S01]  /*7f30*/  ISETP.GE.U32.AND P0, PT, R111, 0x7f800000, PT ;  /* 0x7f8000006f00780c */ /* 0x000fe20003f06070 */
[----:B------:R-:W-:Y:S01]  /*7f40*/  FADD R12, R12, R13 ;  /* 0x0000000d0c0c7221 */ /* 0x000fe20000000000 */
[C---:B0-----:R-:W-:Y:S01]  /*7f50*/  FMUL R15, R3.reuse, R6 ;  /* 0x00000006030f7220 */ /* 0x041fe20000400000 */
[C---:B------:R-:W-:Y:S01]  /*7f60*/  FMUL R6, R3.reuse, R7 ;  /* 0x0000000703067220 */ /* 0x040fe20000400000 */
[C---:B------:R-:W-:Y:S01]  /*7f70*/  FMUL R7, R3.reuse, R10 ;  /* 0x0000000a03077220 */ /* 0x040fe20000400000 */
[C---:B------:R-:W-:Y:S01]  /*7f80*/  FMUL R4, R3.reuse, R4 ;  /* 0x0000000403047220 */ /* 0x040fe20000400000 */
[C---:B------:R-:W-:Y:S01]  /*7f90*/  FMUL R5, R3.reuse, R5 ;  /* 0x0000000503057220 */ /* 0x040fe20000400000 */
[C---:B------:R-:W-:Y:S01]  /*7fa0*/  FMUL R8, R3.reuse, R8 ;  /* 0x0000000803087220 */ /* 0x040fe20000400000 */
[C---:B------:R-:W-:Y:S01]  /*7fb0*/  FMUL R9, R3.reuse, R9 ;  /* 0x0000000903097220 */ /* 0x040fe20000400000 */
[----:B------:R-:W-:Y:S01]  /*7fc0*/  FMUL R10, R3, R11 ;  /* 0x0000000b030a7220 */ /* 0x000fe20000400000 */
[----:B------:R-:W-:Y:S01]  /*7fd0*/  F2FP.F16.F32.PACK_AB R16, R15, R4 ;  /* 0x000000040f10723e */ /* 0x000fe200000000ff */
[----:B------:R-:W-:Y:S01]  /*7fe0*/  IMAD R3, R0, UR5, RZ ;  /* 0x0000000500037c24 */ /* 0x000fe2000f8e02ff */
[----:B------:R-:W-:Y:S01]  /*7ff0*/  F2FP.F16.F32.PACK_AB R17, R6, R5 ;  /* 0x000000050611723e */ /* 0x000fe200000000ff */
[----:B------:R-:W-:Y:S01]  /*8000*/  @P0 IMAD.MOV.U32 R4, RZ, RZ, 0x7f800000 ;  /* 0x7f800000ff040424 */ /* 0x000fe200078e00ff */
[----:B------:R-:W-:Y:S01]  /*8010*/  F2FP.F16.F32.PACK_AB R18, R7, R8 ;  /* 0x000000080712723e */ /* 0x000fe200000000ff */
[----:B------:R-:W-:Y:S01]  /*8020*/  IMAD.SHL.U32 R5, R3, 0x2, RZ ;  /* 0x0000000203057824 */ /* 0x000fe200078e00ff */
[----:B------:R-:W-:Y:S01]  /*8030*/  F2FP.F16.F32.PACK_AB R19, R10, R9 ;  /* 0x000000090a13723e */ /* 0x000fe200000000ff */
[----:B------:R-:W-:Y:S01]  /*8040*/  @P0 FFMA.FTZ R12, R111, R4, +INF ;  /* 0x7f8000006f0c0423 */ /* 0x000fe20000010004 */
[----:B------:R-:W-:Y:S01]  /*8050*/  SHF.R.U32.HI R7, RZ, 0x7, R2 ;  /* 0x00000007ff077819 */ /* 0x000fe20000011602 */
[----:B------:R-:W-:Y:S01]  /*8060*/  UIMAD.WIDE UR4, UR4, 0x2, URZ ;  /* 0x00000002040478a5 */ /* 0x000fe2000f8e02ff */
[----:B------:R-:W-:Y:S01]  /*8070*/  IMAD.HI R4, R3, 0x2, RZ ;  /* 0x0000000203047827 */ /* 0x000fe200078e02ff */
[----:B------:R4:W-:Y:S01]  /*8080*/  STSM.16.M88.4 [R20], R16 ;  /* 0x0000001014007844 */ /* 0x0009e20000000200 */
[----:B------:R-:W-:Y:S01]  /*8090*/  SGXT.U32 R7, R7, 0x1 ;  /* 0x000000010707781a */ /* 0x000fe20000000000 */
[----:B------:R-:W-:Y:S01]  /*80a0*/  BAR.SYNC.DEFER_BLOCKING 0x0 ;  /* 0x0000000000007b1d */ /* 0x000fe20000010000 */
[----:B------:R-:W-:-:S03]  /*80b0*/  FSETP.NEU.AND P0, PT, R111, RZ, PT ;  /* 0x000000ff6f00720b */ /* 0x000fc60003f0d000 */
[----:B--2---:R-:W-:Y:S01]  /*80c0*/  IMAD R7, R7, R28, RZ ;  /* 0x0000001c07077224 */ /* 0x004fe200078e02ff */
[----:B------:R-:W-:-:S03]  /*80d0*/  FSEL R12, R12, -INF , P0 ;  /* 0xff8000000c0c7808 */ /* 0x000fc60000000000 */
[C---:B------:R-:W-:Y:S01]  /*80e0*/  IMAD R9, R28.reuse, 0x2, R7 ;  /* 0x000000021c097824 */ /* 0x040fe200078e0207 */
[----:B------:R-:W0:Y:S03]  /*80f0*/  LDCU UR4, c[0x0][0x3ec] ;  /* 0x00007d80ff0477ac */ /* 0x000e260008000800 */
[----:B------:R-:W-:Y:S02]  /*8100*/  IMAD R11, R28, 0x2, R9 ;  /* 0x000000021c0b7824 */ /* 0x000fe400078e0209 */
[----:B------:R-:W-:Y:S01]  /*8110*/  FFMA R49, R12, 0.69314718246459960938, R49 ;  /* 0x3f3172180c317823 */ /* 0x000fe20000000031 */
[----:B----4-:R-:W-:Y:S01]  /*8120*/  IADD3 R18, P1, P2, R5, UR6, R22 ;  /* 0x0000000605127c10 */ /* 0x010fe2000fa3e016 */
[----:B------:R-:W-:-:S03]  /*8130*/  IMAD R3, R28, 0x2, R11 ;  /* 0x000000021c037824 */ /* 0x000fc600078e020b */
[----:B------:R-:W-:Y:S01]  /*8140*/  IADD3.X R20, PT, PT, R4, UR5, R23, P1, P2 ;  /* 0x0000000504147c10 */ /* 0x000fe20008fe4417 */
[C---:B------:R-:W-:Y:S01]  /*8150*/  IMAD R13, R28.reuse, 0x2, R3 ;  /* 0x000000021c0d7824 */ /* 0x040fe200078e0203 */
[-C--:B------:R-:W-:Y:S02]  /*8160*/  LEA R4, P0, R7, R18.reuse, 0x1 ;  /* 0x0000001207047211 */ /* 0x080fe400078008ff */
[----:B------:R-:W-:Y:S01]  /*8170*/  LEA R6, P1, R9, R18, 0x1 ;  /* 0x0000001209067211 */ /* 0x000fe200078208ff */
[C---:B------:R-:W-:Y:S01]  /*8180*/  IMAD R15, R28.reuse, 0x2, R13 ;  /* 0x000000021c0f7824 */ /* 0x040fe200078e020d */
[----:B------:R-:W-:Y:S01]  /*8190*/  LEA.HI.X.SX32 R5, R7, R20, 0x1, P0 ;  /* 0x0000001407057211 */ /* 0x000fe200000f0eff */
[----:B------:R-:W1:Y:S01]  /*81a0*/  LDSM.16.M88.4 R24, [R21] ;  /* 0x000000001518783b */ /* 0x000e620000000200 */
[-C--:B------:R-:W-:Y:S01]  /*81b0*/  LEA R8, P0, R11, R18.reuse, 0x1 ;  /* 0x000000120b087211 */ /* 0x080fe200078008ff */
[----:B------:R-:W-:Y:S01]  /*81c0*/  IMAD R17, R28, 0x2, R15 ;  /* 0x000000021c117824 */ /* 0x000fe200078e020f */
[----:B------:R-:W-:Y:S01]  /*81d0*/  LEA R10, P2, R3, R18, 0x1 ;  /* 0x00000012030a7211 */ /* 0x000fe200078408ff */
[----:B0-----:R-:W-:Y:S01]  /*81e0*/  UIMAD UR4, UR8, UR4, URZ ;  /* 0x00000004080472a4 */ /* 0x001fe2000f8e02ff */
[----:B------:R-:W-:-:S02]  /*81f0*/  LEA.HI.X.SX32 R7, R9, R20, 0x1, P1 ;  /* 0x0000001409077211 */ /* 0x000fc400008f0eff */
[-C--:B------:R-:W-:Y:S01]  /*8200*/  LEA.HI.X.SX32 R9, R11, R20.reuse, 0x1, P0 ;  /* 0x000000140b097211 */ /* 0x080fe200000f0eff */
[----:B------:R-:W-:Y:S01]  /*8210*/  USHF.L.U32 UR6, UR4, 0x2, URZ ;  /* 0x0000000204067899 */ /* 0x000fe200080006ff */
[----:B------:R-:W-:Y:S01]  /*8220*/  LEA.HI.X.SX32 R11, R3, R20, 0x1, P2 ;  /* 0x00000014030b7211 */ /* 0x000fe200010f0eff */
[----:B------:R-:W-:Y:S01]  /*8230*/  IMAD R3, R28, 0x2, R17 ;  /* 0x000000021c037824 */ /* 0x000fe200078e0211 */
[-C--:B------:R-:W-:Y:S01]  /*8240*/  LEA R12, P0, R13, R18.reuse, 0x1 ;  /* 0x000000120d0c7211 */ /* 0x080fe200078008ff */
[----:B------:R-:W-:Y:S01]  /*8250*/  UIMAD.WIDE UR4, UR4, 0x4, URZ ;  /* 0x00000004040478a5 */ /* 0x000fe2000f8e02ff */
[-C--:B------:R-:W-:Y:S02]  /*8260*/  LEA R14, P1, R15, R18.reuse, 0x1 ;  /* 0x000000120f0e7211 */ /* 0x080fe400078208ff */
[-C--:B------:R-:W-:Y:S02]  /*8270*/  LEA R16, P2, R17, R18.reuse, 0x1 ;  /* 0x0000001211107211 */ /* 0x080fe400078408ff */
[----:B------:R-:W-:-:S02]  /*8280*/  LEA R18, P3, R3, R18, 0x1 ;  /* 0x0000001203127211 */ /* 0x000fc400078608ff */
[-C--:B------:R-:W-:Y:S02]  /*8290*/  LEA.HI.X.SX32 R13, R13, R20.reuse, 0x1, P0 ;  /* 0x000000140d0d7211 */ /* 0x080fe400000f0eff */
[-C--:B------:R-:W-:Y:S02]  /*82a0*/  LEA.HI.X.SX32 R19, R3, R20.reuse, 0x1, P3 ;  /* 0x0000001403137211 */ /* 0x080fe400018f0eff */
[-C--:B------:R-:W-:Y:S02]  /*82b0*/  LEA.HI.X.SX32 R15, R15, R20.reuse, 0x1, P1 ;  /* 0x000000140f0f7211 */ /* 0x080fe400008f0eff */
[----:B------:R-:W-:Y:S02]  /*82c0*/  LEA.HI.X.SX32 R17, R17, R20, 0x1, P2 ;  /* 0x0000001411117211 */ /* 0x000fe400010f0eff */
[----:B-1----:R-:W-:Y:S01]  /*82d0*/  PRMT R3, R24, 0x7632, R3 ;  /* 0x0000763218037816 */ /* 0x002fe20000000003 */
[----:B------:R0:W-:Y:S04]  /*82e0*/  STG.E.U16 desc[UR26][R4.64], R24 ;  /* 0x0000001804007986 */ /* 0x0001e8000c10151a */
[----:B------:R1:W-:Y:S04]  /*82f0*/  STG.E.U16 desc[UR26][R6.64], R3 ;  /* 0x0000000306007986 */ /* 0x0003e8000c10151a */
[----:B------:R2:W-:Y:S01]  /*8300*/  STG.E.U16 desc[UR26][R8.64], R25 ;  /* 0x0000001908007986 */ /* 0x0005e2000c10151a */
[----:B0-----:R-:W-:-:S02]  /*8310*/  PRMT R5, R25, 0x7632, R5 ;  /* 0x0000763219057816 */ /* 0x001fc40000000005 */
[----:B------:R-:W-:Y:S01]  /*8320*/  LOP3.LUT R4, R2, 0xff, RZ, 0xc0, !PT ;  /* 0x000000ff02047812 */ /* 0x000fe200078ec0ff */
[----:B-1----:R-:W0:Y:S02]  /*8330*/  LDC.64 R6, c[0x0][0x3a0] ;  /* 0x0000e800ff067b82 */ /* 0x002e240000000a00 */
[----:B------:R1:W-:Y:S01]  /*8340*/  STG.E.U16 desc[UR26][R10.64], R5 ;  /* 0x000000050a007986 */ /* 0x0003e2000c10151a */
[----:B------:R-:W-:Y:S02]  /*8350*/  ISETP.GE.U32.AND P0, PT, R4, 0x80, PT ;  /* 0x000000800400780c */ /* 0x000fe40003f06070 */
[----:B--2---:R-:W-:Y:S01]  /*8360*/  PRMT R9, R26, 0x7632, R9 ;  /* 0x000076321a097816 */ /* 0x004fe20000000009 */
[----:B------:R-:W-:Y:S04]  /*8370*/  STG.E.U16 desc[UR26][R12.64], R26 ;  /* 0x0000001a0c007986 */ /* 0x000fe8000c10151a */
[----:B------:R-:W-:Y:S01]  /*8380*/  STG.E.U16 desc[UR26][R14.64], R9 ;  /* 0x000000090e007986 */ /* 0x000fe2000c10151a */
[----:B-1----:R-:W-:-:S03]  /*8390*/  PRMT R11, R27, 0x7632, R11 ;  /* 0x000076321b0b7816 */ /* 0x002fc6000000000b */
[----:B------:R-:W-:Y:S01]  /*83a0*/  STG.E.U16 desc[UR26][R16.64], R27 ;  /* 0x0000001b10007986 */ /* 0x000fe2000c10151a */
[C---:B------:R-:W-:Y:S02]  /*83b0*/  IMAD.SHL.U32 R5, R0.reuse, 0x4, RZ ;  /* 0x0000000400057824 */ /* 0x040fe400078e00ff */
[----:B------:R-:W-:Y:S01]  /*83c0*/  IMAD.HI R0, R0, 0x4, RZ ;  /* 0x0000000400007827 */ /* 0x000fe200078e02ff */
[----:B------:R-:W-:Y:S01]  /*83d0*/  STG.E.U16 desc[UR26][R18.64], R11 ;  /* 0x0000000b12007986 */ /* 0x000fe2000c10151a */
[----:B------:R-:W-:Y:S01]  /*83e0*/  BAR.SYNC.DEFER_BLOCKING 0x0 ;  /* 0x0000000000007b1d */ /* 0x000fe20000010000 */
[----:B0-----:R-:W-:-:S04]  /*83f0*/  IADD3 R4, P1, P2, R5, UR6, R6 ;  /* 0x0000000605047c10 */ /* 0x001fc8000fa3e006 */
[----:B------:R-:W-:Y:S01]  /*8400*/  IADD3.X R5, PT, PT, R0, UR5, R7, P1, P2 ;  /* 0x0000000500057c10 */ /* 0x000fe20008fe4407 */
[----:B------:R-:W-:Y:S02]  /*8410*/  STSM.16.M88 [R108], R49 ;  /* 0x000000316c007844 */ /* 0x000fe40000000000 */
[----:B------:R-:W-:Y:S06]  /*8420*/  BAR.SYNC.DEFER_BLOCKING 0x0 ;  /* 0x0000000000007b1d */ /* 0x000fec0000010000 */
[----:B------:R-:W0:Y:S04]  /*8430*/  LDSM.16.M88 R3, [R110+UR10] ;  /* 0x0000000a6e03783b */ /* 0x000e280008000000 */
[----:B0-----:R0:W-:Y:S01]  /*8440*/  @!P0 STG.E desc[UR26][R4.64], R3 ;  /* 0x0000000304008986 */ /* 0x0011e2000c10191a */
[----:B------:R-:W-:Y:S06]  /*8450*/  BAR.SYNC.DEFER_BLOCKING 0x0 ;  /* 0x0000000000007b1d */ /* 0x000fec0000010000 */
[----:B------:R-:W-:Y:S05]  /*8460*/  @P4 BRA `(.L_x_20) ;  /* 0x0000000000a04947 */ /* 0x000fea0003800000 */
[----:B------:R-:W1:Y:S01]  /*8470*/  S2UR UR5, SR_CgaCtaId ;  /* 0x00000000000579c3 */ /* 0x000e620000008800 */
[----:B------:R-:W-:Y:S01]  /*8480*/  NOP ;  /* 0x0000000000007918 */ /* 0x000fe20000000000 */
[----:B------:R-:W-:Y:S01]  /*8490*/  UMOV UR4, 0x50 ;  /* 0x0000005000047882 */ /* 0x000fe20000000000 */
[----:B------:R-:W-:Y:S02]  /*84a0*/  IMAD.U32 R0, RZ, RZ, UR9 ;  /* 0x00000009ff007e24 */ /* 0x000fe4000f8e00ff */
[----:B0-----:R-:W-:Y:S02]  /*84b0*/  IMAD.MOV.U32 R3, RZ, RZ, 0xff ;  /* 0x000000ffff037424 */ /* 0x001fe400078e00ff */
[----:B------:R-:W-:Y:S01]  /*84c0*/  IMAD.MOV.U32 R7, RZ, RZ, 0x1 ;  /* 0x00000001ff077424 */ /* 0x000fe200078e00ff */
[----:B------:R-:W-:-:S04]  /*84d0*/  LOP3.LUT R0, R0, 0xffff, RZ, 0xc0, !PT ;  /* 0x0000ffff00007812 */ /* 0x000fc800078ec0ff */
[----:B------:R-:W-:-:S05]  /*84e0*/  SHF.R.U32.HI R0, RZ, 0x5, R0 ;  /* 0x00000005ff007819 */ /* 0x000fca0000011600 */
[----:B------:R-:W-:Y:S01]  /*84f0*/  VIADD R2, R0, 0x10 ;  /* 0x0000001000027836 */ /* 0x000fe20000000000 */
[----:B------:R-:W-:Y:S01]  /*8500*/  SHF.L.U32 R0, R3, R0, RZ ;  /* 0x0000000003007219 */ /* 0x000fe200000006ff */
[----:B-1----:R-:W-:-:S03]  /*8510*/  ULEA UR6, UR5, UR4, 0x18 ;  /* 0x0000000405067291 */ /* 0x002fc6000f8ec0ff */
[----:B------:R-:W-:-:S04]  /*8520*/  SHF.L.U32 R3, R7, R2, RZ ;  /* 0x0000000207037219 */ /* 0x000fc800000006ff */
[----:B------:R-:W-:Y:S02]  /*8530*/  LOP3.LUT R0, R3, R0, RZ, 0xfc, !PT ;  /* 0x0000000003007212 */ /* 0x000fe400078efcff */
[----:B------:R-:W0:Y:S02]  /*8540*/  LDS R5, [UR6] ;  /* 0x00000006ff057984 */ /* 0x000e240008000800 */
[C---:B------:R-:W-:Y:S02]  /*8550*/  LOP3.LUT R2, R0.reuse, 0xffff, RZ, 0xc0, !PT ;  /* 0x0000ffff00027812 */ /* 0x040fe400078ec0ff */
[----:B0-----:R-:W-:-:S04]  /*8560*/  LOP3.LUT R3, R0, 0xffff, R5, 0x80, !PT ;  /* 0x0000ffff00037812 */ /* 0x001fc800078e8005 */
[----:B------:R-:W-:-:S13]  /*8570*/  ISETP.NE.AND P0, PT, R3, R2, PT ;  /* 0x000000020300720c */ /* 0x000fda0003f05270 */
[----:B------:R-:W-:Y:S05]  /*8580*/  @P0 BRA `(.L_x_21) ;  /* 0x0000000000500947 */ /* 0x000fea0003800000 */
[----:B------:R-:W-:Y:S02]  /*8590*/  SHF.R.U32.HI R5, RZ, 0x10, R5 ;  /* 0x00000010ff057819 */ /* 0x000fe40000011605 */
[----:B------:R-:W-:-:S04]  /*85a0*/  SHF.R.U32.HI R2, RZ, 0x10, R0 ;  /* 0x00000010ff027819 */ /* 0x000fc80000011600 */
[----:B------:R-:W-:-:S04]  /*85b0*/  LOP3.LUT R5, R5, R2, RZ, 0xc0, !PT ;  /* 0x0000000205057212 */ /* 0x000fc800078ec0ff */
[----:B------:R-:W-:-:S13]  /*85c0*/  ISETP.NE.AND P0, PT, R5, R2, PT ;  /* 0x000000020500720c */ /* 0x000fda0003f05270 */
[----:B------:R-:W-:Y:S05]  /*85d0*/  @P0 BRA `(.L_x_22) ;  /* 0x0000000000300947 */ /* 0x000fea0003800000 */
[----:B------:R-:W-:Y:S01]  /*85e0*/  R2UR UR4, R0 ;  /* 0x00000000000472ca */ /* 0x000fe200000e0000 */
[----:B------:R-:W-:Y:S01]  /*85f0*/  VOTEU.ANY UR5, UPT, PT ;  /* 0x0000000000057886 */ /* 0x000fe200038e0100 */
[----:B------:R-:W0:Y:S01]  /*8600*/  S2R R0, SR_LANEID ;  /* 0x0000000000007919 */ /* 0x000e220000000000 */
[----:B------:R-:W-:-:S10]  /*8610*/  UFLO.U32 UR5, UR5 ;  /* 0x00000005000572bd */ /* 0x000fd400080e0000 */
[----:B------:R-:W-:-:S06]  /*8620*/  ULOP3.LUT UR4, URZ, UR4, URZ, 0x33, !UPT ;  /* 0x00000004ff047292 */ /* 0x000fcc000f8e33ff */
[----:B------:R-:W-:-:S04]  /*8630*/  IMAD.U32 R2, RZ, RZ, UR4 ;  /* 0x00000004ff027e24 */ /* 0x000fc8000f8e00ff */
[----:B------:R-:W1:Y:S02]  /*8640*/  REDUX UR7, R2 ;  /* 0x00000000020773c4 */ /* 0x000e640000000000 */
[----:B------:R2:W-:Y:S01]  /*8650*/  UTCATOMSWS.AND URZ, UR4 ;  /* 0x0000000400ff79e3 */ /* 0x0005e20008000000 */
[----:B0-----:R-:W-:Y:S01]  /*8660*/  ISETP.EQ.U32.AND P0, PT, R0, UR5, PT ;  /* 0x0000000500007c0c */ /* 0x001fe2000bf02070 */
[----:B-1----:R-:W-:-:S12]  /*8670*/  IMAD.U32 R0, RZ, RZ, UR7 ;  /* 0x00000007ff007e24 */ /* 0x002fd8000f8e00ff */
[----:B------:R2:W-:Y:S01]  /*8680*/  @P0 ATOMS.AND RZ, [UR6], R0 ;  /* 0x00000000ffff098c */ /* 0x0005e2000a800006 */
[----:B------:R-:W-:Y:S05]  /*8690*/  BRA `(.L_x_20) ;  /* 0x0000000000147947 */ /* 0x000fea0003800000 */
.L_x_22:
[----:B------:R-:W-:-:S07]  /*86a0*/  MOV R2, 0x86c0 ;  /* 0x000086c000027802 */ /* 0x000fce0000000f00 */
[----:B------:R-:W-:Y:S05]  /*86b0*/  CALL.REL.NOINC `($__internal_0_$__cuda_sm10x_tcgen05_guardrail_trap_col_being_dealloced_not_returned_by_alloc) ;  /* 0x0000000000447944 */ /* 0x000fea0003c00000 */
[----:B------:R-:W-:Y:S05]  /*86c0*/  BRA `(.L_x_20) ;  /* 0x0000000000087947 */ /* 0x000fea0003800000 */
.L_x_21:
[----:B------:R-:W-:-:S07]  /*86d0*/  MOV R2, 0x86f0 ;  /* 0x000086f000027802 */ /* 0x000fce0000000f00 */
[----:B------:R-:W-:Y:S05]  /*86e0*/  CALL.REL.NOINC `($__internal_2_$__cuda_sm10x_tcgen05_guardrail_trap_unallocated_columns_being_dealloced) ;  /* 0x0000000000507944 */ /* 0x000fea0003c00000 */
.L_x_20:
[----:B------:R-:W-:Y:S01]  /*86f0*/  NOP ;  /* 0x0000000000007918 */ /* 0x000fe20000000000 */
[----:B--2---:R-:W-:Y:S05]  /*8700*/  EXIT ;  /* 0x000000000000794d */ /* 0x004fea0003800000 */
.L_x_8:
[----:B------:R-:W1:Y:S02]  /*8710*/  SYNCS.PHASECHK.TRANS64.TRYWAIT P2, [UR10+0x2000], RZ ;  /* 0x002000ffff0075a7 */ /* 0x000e64000804110a */
[----:B-1----:R-:W-:Y:S05]  /*8720*/  @!P2 BRA `(.L_x_8) ;  /* 0xfffffffc00f8a947 */ /* 0x002fea000383ffff */
[----:B------:R-:W-:Y:S05]  /*8730*/  BRA `(.L_x_7) ;  /* 0xffffff8800547947 */ /* 0x000fea000383ffff */
.L_x_14:
[----:B------:R-:W2:Y:S02]  /*8740*/  SYNCS.PHASECHK.TRANS64.TRYWAIT P1, [UR10+0x4010], RZ ;  /* 0x004010ffff0075a7 */ /* 0x000ea4000802110a */
[----:B--2---:R-:W-:Y:S05]  /*8750*/  @!P1 BRA `(.L_x_14) ;  /* 0xfffffffc00f89947 */ /* 0x004fea000383ffff */
[----:B------:R-:W-:Y:S05]  /*8760*/  BRA `(.L_x_23) ;  /* 0xffffffc000447947 */ /* 0x000fea000383ffff */
.L_x_15:
[----:B------:R-:W1:Y:S02]  /*8770*/  SYNCS.PHASECHK.TRANS64.TRYWAIT P0, [UR13], R116 ;  /* 0x00000074ff0075a7 */ /* 0x000e64000800110d */
[----:B-1----:R-:W-:Y:S05]  /*8780*/  @!P0 BRA `(.L_x_15) ;  /* 0xfffffffc00f88947 */ /* 0x002fea000383ffff */
[----:B------:R-:W-:Y:S05]  /*8790*/  BRA `(.L_x_24) ;  /* 0xffffffe800b07947 */ /* 0x000fea000383ffff */
.L_x_19:
[----:B------:R-:W2:Y:S02]  /*87a0*/  SYNCS.PHASECHK.TRANS64.TRYWAIT P0, [UR13], R3 ;  /* 0x00000003ff0075a7 */ /* 0x000ea4000800110d */
[----:B--2---:R-:W-:Y:S05]  /*87b0*/  @!P0 BRA `(.L_x_19) ;  /* 0xfffffffc00f88947 */ /* 0x004fea000383ffff */
[----:B------:R-:W-:Y:S05]  /*87c0*/  BRA `(.L_x_18) ;  /* 0xfffffff000bc7947 */ /* 0x000fea000383ffff */
        .weak           $__internal_0_$__cuda_sm10x_tcgen05_guardrail_trap_col_being_dealloced_not_returned_by_alloc
        .type           $__internal_0_$__cuda_sm10x_tcgen05_guardrail_trap_col_being_dealloced_not_returned_by_alloc,@function
        .size           $__internal_0_$__cuda_sm10x_tcgen05_guardrail_trap_col_being_dealloced_not_returned_by_alloc,($__internal_1_$__cuda_sm10x_tcgen05_guardrail_trap_phase_invalid_during_alloc - $__internal_0_$__cuda_sm10x_tcgen05_guardrail_trap_col_being_dealloced_not_returned_by_alloc)
$__internal_0_$__cuda_sm10x_tcgen05_guardrail_trap_col_being_dealloced_not_returned_by_alloc:
[----:B------:R-:W-:Y:S05]  /*87d0*/  BPT.TRAP 0x1 ;  /* 0x000000040000795c */ /* 0x000fea0000300000 */
[----:B------:R-:W-:-:S04]  /*87e0*/  IMAD.MOV.U32 R3, RZ, RZ, 0x0 ;  /* 0x00000000ff037424 */ /* 0x000fc800078e00ff */
[----:B------:R-:W-:Y:S05]  /*87f0*/  RET.REL.NODEC R2 `(attn_fwd) ;  /* 0xffffff7802007950 */ /* 0x000fea0003c3ffff */
        .weak           $__internal_1_$__cuda_sm10x_tcgen05_guardrail_trap_phase_invalid_during_alloc
        .type           $__internal_1_$__cuda_sm10x_tcgen05_guardrail_trap_phase_invalid_during_alloc,@function
        .size           $__internal_1_$__cuda_sm10x_tcgen05_guardrail_trap_phase_invalid_during_alloc,($__internal_2_$__cuda_sm10x_tcgen05_guardrail_trap_unallocated_columns_being_dealloced - $__internal_1_$__cuda_sm10x_tcgen05_guardrail_trap_phase_invalid_during_alloc)
$__internal_1_$__cuda_sm10x_tcgen05_guardrail_trap_phase_invalid_during_alloc:
[----:B------:R-:W-:Y:S05]  /*8800*/  BPT.TRAP 0x1 ;  /* 0x000000040000795c */ /* 0x000fea0000300000 */
[----:B------:R-:W-:-:S04]  /*8810*/  IMAD.MOV.U32 R5, RZ, RZ, 0x0 ;  /* 0x00000000ff057424 */ /* 0x000fc800078e00ff */
[----:B------:R-:W-:Y:S05]  /*8820*/  RET.REL.NODEC R4 `(attn_fwd) ;  /* 0xffffff7404f47950 */ /* 0x000fea0003c3ffff */
        .weak           $__internal_2_$__cuda_sm10x_tcgen05_guardrail_trap_unallocated_columns_being_dealloced
        .type           $__internal_2_$__cuda_sm10x_tcgen05_guardrail_trap_unallocated_columns_being_dealloced,@function
        .size           $__internal_2_$__cuda_sm10x_tcgen05_guardrail_trap_unallocated_columns_being_dealloced,(.L_x_28 - $__internal_2_$__cuda_sm10x_tcgen05_guardrail_trap_unallocated_columns_being_dealloced)
$__internal_2_$__cuda_sm10x_tcgen05_guardrail_trap_unallocated_columns_being_dealloced:
[----:B------:R-:W-:Y:S05]  /*8830*/  BPT.TRAP 0x1 ;  /* 0x000000040000795c */ /* 0x000fea0000300000 */
[----:B------:R-:W-:-:S04]  /*8840*/  IMAD.MOV.U32 R3, RZ, RZ, 0x0 ;  /* 0x00000000ff037424 */ /* 0x000fc800078e00ff */
[----:B------:R-:W-:Y:S05]  /*8850*/  RET.REL.NODEC R2 `(attn_fwd) ;  /* 0xffffff7402e87950 */ /* 0x000fea0003c3ffff */
.L_x_25:
[----:B------:R-:W-:-:S00]  /*8860*/  BRA `(.L_x_25) ;  /* 0xfffffffc00fc7947 */ /* 0x000fc0000383ffff */
[----:B------:R-:W-:-:S00]  /*8870*/  NOP ;  /* 0x0000000000007918 */ /* 0x000fc00000000000 */
        /* <DEDUP_REMOVED lines=8> */
.L_x_28:


//--------------------- .nv.global.init           --------------------------
	.section	.nv.global.init,"aw",@progbits
.nv.global.init:
	.type		_$_str,@object
	.size		_$_str,(.L_3 - _$_str)
_$_str:
        /*0000*/ 	.byte	0x5f, 0x5f, 0x43, 0x55, 0x44, 0x41, 0x5f, 0x46, 0x54, 0x5a, 0x00
.L_3:


//--------------------- .nv.shared.attn_fwd       --------------------------
	.section	.nv.shared.attn_fwd,"aw",@nobits
	.sectionflags	@""
	.align	16
	.zero		1024


//--------------------- .nv.shared.reserved.0     --------------------------
	.section	.nv.shared.reserved.0,"aw",@nobits
	.align	8
	.weak		__nv_reservedSMEM_offset_0_alias
	.size		__nv_reservedSMEM_offset_0_alias, 0, 64
	.other		__nv_reservedSMEM_offset_0_alias,@"STO_CUDA_RESERVED_SHARED STV_DEFAULT"
__nv_reservedSMEM_offset_0_alias:
	.zero		0
.nv.shared.reserved.0:
	.zero		64
	.weak		__nv_reservedSMEM_allocation_phase
	.type		__nv_reservedSMEM_allocation_phase,@object
	.size		__nv_reservedSMEM_allocation_phase,(.L_0 - __nv_reservedSMEM_allocation_phase)
__nv_reservedSMEM_allocation_phase:
	.zero		1
.L_0:
	.zero		7
	.weak		__nv_reservedSMEM_devtool_atexit_pc
	.type		__nv_reservedSMEM_devtool_atexit_pc,@object
	.size		__nv_reservedSMEM_devtool_atexit_pc,(__nv_reservedSMEM_allocation_mask - __nv_reservedSMEM_devtool_atexit_pc)
__nv_reservedSMEM_devtool_atexit_pc:
	.zero		8
	.weak		__nv_reservedSMEM_allocation_mask
	.type		__nv_reservedSMEM_allocation_mask,@object
	.size		__nv_reservedSMEM_allocation_mask,(.L_2 - __nv_reservedSMEM_allocation_mask)
__nv_reservedSMEM_allocation_mask:
	.zero		4
.L_2:


//--------------------- .nv.constant0.attn_fwd    --------------------------
	.section	.nv.constant0.attn_fwd,"a",@progbits
	.sectionflags	@""
	.align	4
.nv.constant0.attn_fwd:
	.zero		1032


//--------------------- SYMBOLS --------------------------

	.type		.nv.reservedSmem.offset0,@object
	.size		.nv.reservedSmem.offset0,0x4
	.type		.nv.reservedSmem.cap,@object
	.size		.nv.reservedSmem.cap,0x4
